// auto-generated by cutlass_sweep.gemm — config: {"arch": "sm_90", "cluster_m": 2, "cluster_n": 2, "dtype": "e4m3", "dtype_b": "e4m3", "layout": "nt", "stages": 0, "tile_k": 128, "tile_m": 128, "tile_n": 64}
#include "cutlass/cutlass.h"
#include "cutlass/gemm/collective/collective_builder.hpp"
#include "cutlass/gemm/device/gemm_universal_adapter.h"
#include "cutlass/gemm/kernel/gemm_universal.hpp"
#include "cutlass/epilogue/collective/collective_builder.hpp"

using ElemA = cutlass::float_e4m3_t;
using ElemB = cutlass::float_e4m3_t;
using ElemCD = cutlass::float_e4m3_t;
using Acc  = float;
using TileShape    = cute::Shape<cute::_128, cute::_64, cute::_128>;
using ClusterShape = cute::Shape<cute::_2, cute::_2, cute::_1>;

using CollectiveEpilogue = typename cutlass::epilogue::collective::CollectiveBuilder<
    cutlass::arch::Sm90, cutlass::arch::OpClassTensorOp,
    TileShape, ClusterShape,
    cutlass::epilogue::collective::EpilogueTileAuto,
    Acc, Acc,
    ElemCD, cutlass::layout::RowMajor, 128 / cutlass::sizeof_bits<ElemCD>::value,
    ElemCD, cutlass::layout::RowMajor, 128 / cutlass::sizeof_bits<ElemCD>::value,
    cutlass::epilogue::collective::EpilogueScheduleAuto
  >::CollectiveOp;

using CollectiveMainloop = typename cutlass::gemm::collective::CollectiveBuilder<
    cutlass::arch::Sm90, cutlass::arch::OpClassTensorOp,
    ElemA, cutlass::layout::RowMajor, 128 / cutlass::sizeof_bits<ElemA>::value,
    ElemB, cutlass::layout::ColumnMajor, 128 / cutlass::sizeof_bits<ElemB>::value,
    Acc,
    TileShape, ClusterShape,
    cutlass::gemm::collective::StageCountAutoCarveout<static_cast<int>(sizeof(typename CollectiveEpilogue::SharedStorage))>,
    cutlass::gemm::collective::KernelScheduleAuto
  >::CollectiveOp;

using GemmKernel = cutlass::gemm::kernel::GemmUniversal<
    cute::Shape<int,int,int,int>,
    CollectiveMainloop,
    CollectiveEpilogue
>;
using Gemm = cutlass::gemm::device::GemmUniversalAdapter<GemmKernel>;

// Force the device kernel symbol into the cubin without needing a host main.
auto* _anchor = &cutlass::device_kernel<GemmKernel>;


// ===== COMPILED SASS (sm_90a) =====

	.target	sm_90a

	.elftype	@"ET_EXEC"


//--------------------- .note.nv.tkinfo           --------------------------
	.section	.note.nv.tkinfo,"",@"SHT_NOTE"
	.sectionflags	@"SHF_NOTE_NV_TKINFO"
	.tkinfo
        /*0018*/ 	.word	0x00000002
        /*0030*/ 	.string	""
        /*0030*/ 	.string	"ptxas"
        /*0030*/ 	.string	"Cuda compilation tools, release 13.0, V13.0.88"
        /*0030*/ 	.string	"Build cuda_13.0.r13.0/compiler.36424714_0"
        /*0030*/ 	.string	"-arch sm_90a -m 64 "



//--------------------- .note.nv.cuinfo           --------------------------
	.section	.note.nv.cuinfo,"",@"SHT_NOTE"
	.sectionflags	@"SHF_NOTE_NV_CUINFO"
        /*0018*/ 	.short	0x0002
        /*001a*/ 	.short	0x005a
        /*001c*/ 	.short	0x0082
	.zero		2


//--------------------- .nv.info                  --------------------------
	.section	.nv.info,"",@"SHT_CUDA_INFO"
	.align	4


	//----- nvinfo : EIATTR_REGCOUNT
	.align		4
        /*0000*/ 	.byte	0x04, 0x2f
        /*0002*/ 	.short	(.L_12 - .L_11)
	.align		4
.L_11:
        /*0004*/ 	.word	index@(_ZN7cutlass13device_kernelINS_4gemm6kernel13GemmUniversalIN4cute5tupleIJiiiiEEENS1_10collective13CollectiveMmaINS1_37MainloopSm90TmaGmmaWarpSpecializedFP8ILi9ENS5_IJNS4_1CILi2EEESB_NSA_ILi1EEEEEENS1_35KernelTmaWarpSpecializedCooperativeEEENS5_IJNSA_ILi128EEENSA_ILi64EEESG_EEENS_12float_e4m3_tENS5_IJlSC_lEEESJ_SK_NS4_8TiledMMAINS4_8MMA_AtomIJNS4_4SM904GMMA30MMA_64x64x32_F32E4M3E4M3_SS_TNILNSO_7ScaleInE1ELSQ_1EEEEEENS4_6LayoutINS5_IJSB_SC_SC_EEENS5_IJSC_NSA_ILi0EEESV_EEEEENS5_IJNS4_10UnderscoreESY_SY_EEEEENS4_23SM90_TMA_LOAD_MULTICASTENS4_14ComposedLayoutINS4_7SwizzleILi3ELi4ELi3EEENS4_18smem_ptr_flag_bitsILi8EEENST_INS5_IJNSA_ILi8EEESG_EEENS5_IJSG_SC_EEEEEEEvNS4_8identityES11_S1B_vS1C_EENS_8epilogue10collective6detail29Sm90TmaWarpSpecializedAdapterINS1F_15DefaultEpilogueISJ_SK_SK_NS1E_6thread17LinearCombinationISJ_Li1EffLNS1J_9ScaleType4KindE0ELNS_15FloatRoundStyleE2ESJ_EENS1_15EpilogueDefaultEEEEEvvEEEEvNT_6ParamsE)
        /*0008*/ 	.word	0x000000a8


	//----- nvinfo : EIATTR_FRAME_SIZE
	.align		4
.L_12:
        /*000c*/ 	.byte	0x04, 0x11
        /*000e*/ 	.short	(.L_14 - .L_13)
	.align		4
.L_13:
        /*0010*/ 	.word	index@(_ZN7cutlass13device_kernelINS_4gemm6kernel13GemmUniversalIN4cute5tupleIJiiiiEEENS1_10collective13CollectiveMmaINS1_37MainloopSm90TmaGmmaWarpSpecializedFP8ILi9ENS5_IJNS4_1CILi2EEESB_NSA_ILi1EEEEEENS1_35KernelTmaWarpSpecializedCooperativeEEENS5_IJNSA_ILi128EEENSA_ILi64EEESG_EEENS_12float_e4m3_tENS5_IJlSC_lEEESJ_SK_NS4_8TiledMMAINS4_8MMA_AtomIJNS4_4SM904GMMA30MMA_64x64x32_F32E4M3E4M3_SS_TNILNSO_7ScaleInE1ELSQ_1EEEEEENS4_6LayoutINS5_IJSB_SC_SC_EEENS5_IJSC_NSA_ILi0EEESV_EEEEENS5_IJNS4_10UnderscoreESY_SY_EEEEENS4_23SM90_TMA_LOAD_MULTICASTENS4_14ComposedLayoutINS4_7SwizzleILi3ELi4ELi3EEENS4_18smem_ptr_flag_bitsILi8EEENST_INS5_IJNSA_ILi8EEESG_EEENS5_IJSG_SC_EEEEEEEvNS4_8identityES11_S1B_vS1C_EENS_8epilogue10collective6detail29Sm90TmaWarpSpecializedAdapterINS1F_15DefaultEpilogueISJ_SK_SK_NS1E_6thread17LinearCombinationISJ_Li1EffLNS1J_9ScaleType4KindE0ELNS_15FloatRoundStyleE2ESJ_EENS1_15EpilogueDefaultEEEEEvvEEEEvNT_6ParamsE)
        /*0014*/ 	.word	0x00000000


	//----- nvinfo : EIATTR_MIN_STACK_SIZE
	.align		4
.L_14:
        /*0018*/ 	.byte	0x04, 0x12
        /*001a*/ 	.short	(.L_16 - .L_15)
	.align		4
.L_15:
        /*001c*/ 	.word	index@(_ZN7cutlass13device_kernelINS_4gemm6kernel13GemmUniversalIN4cute5tupleIJiiiiEEENS1_10collective13CollectiveMmaINS1_37MainloopSm90TmaGmmaWarpSpecializedFP8ILi9ENS5_IJNS4_1CILi2EEESB_NSA_ILi1EEEEEENS1_35KernelTmaWarpSpecializedCooperativeEEENS5_IJNSA_ILi128EEENSA_ILi64EEESG_EEENS_12float_e4m3_tENS5_IJlSC_lEEESJ_SK_NS4_8TiledMMAINS4_8MMA_AtomIJNS4_4SM904GMMA30MMA_64x64x32_F32E4M3E4M3_SS_TNILNSO_7ScaleInE1ELSQ_1EEEEEENS4_6LayoutINS5_IJSB_SC_SC_EEENS5_IJSC_NSA_ILi0EEESV_EEEEENS5_IJNS4_10UnderscoreESY_SY_EEEEENS4_23SM90_TMA_LOAD_MULTICASTENS4_14ComposedLayoutINS4_7SwizzleILi3ELi4ELi3EEENS4_18smem_ptr_flag_bitsILi8EEENST_INS5_IJNSA_ILi8EEESG_EEENS5_IJSG_SC_EEEEEEEvNS4_8identityES11_S1B_vS1C_EENS_8epilogue10collective6detail29Sm90TmaWarpSpecializedAdapterINS1F_15DefaultEpilogueISJ_SK_SK_NS1E_6thread17LinearCombinationISJ_Li1EffLNS1J_9ScaleType4KindE0ELNS_15FloatRoundStyleE2ESJ_EENS1_15EpilogueDefaultEEEEEvvEEEEvNT_6ParamsE)
        /*0020*/ 	.word	0x00000000
.L_16:


//--------------------- .nv.compat                --------------------------
	.section	.nv.compat,"",@"SHT_CUDA_COMPAT_INFO"
	.align	4
        /*0000*/ 	.byte	0x02, 0x09, 0x01, 0x00, 0x02, 0x02, 0x04, 0x00, 0x02, 0x05, 0x05, 0x00, 0x03, 0x07, 0x01, 0x01
        /*0010*/ 	.byte	0x02, 0x03, 0x01, 0x00, 0x02, 0x06, 0x01, 0x00, 0x04, 0x0b, 0x08, 0x00, 0x00, 0x00, 0x00, 0x00
        /*0020*/ 	.byte	0x00, 0x00, 0x00, 0x00


//--------------------- .nv.info._ZN7cutlass13device_kernelINS_4gemm6kernel13GemmUniversalIN4cute5tupleIJiiiiEEENS1_10collective13CollectiveMmaINS1_37MainloopSm90TmaGmmaWarpSpecializedFP8ILi9ENS5_IJNS4_1CILi2EEESB_NSA_ILi1EEEEEENS1_35KernelTmaWarpSpecializedCooperativeEEENS5_IJNSA_ILi128EEENSA_ILi64EEESG_EEENS_12float_e4m3_tENS5_IJlSC_lEEESJ_SK_NS4_8TiledMMAINS4_8MMA_AtomIJNS4_4SM904GMMA30MMA_64x64x32_F32E4M3E4M3_SS_TNILNSO_7ScaleInE1ELSQ_1EEEEEENS4_6LayoutINS5_IJSB_SC_SC_EEENS5_IJSC_NSA_ILi0EEESV_EEEEENS5_IJNS4_10UnderscoreESY_SY_EEEEENS4_23SM90_TMA_LOAD_MULTICASTENS4_14ComposedLayoutINS4_7SwizzleILi3ELi4ELi3EEENS4_18smem_ptr_flag_bitsILi8EEENST_INS5_IJNSA_ILi8EEESG_EEENS5_IJSG_SC_EEEEEEEvNS4_8identityES11_S1B_vS1C_EENS_8epilogue10collective6detail29Sm90TmaWarpSpecializedAdapterINS1F_15DefaultEpilogueISJ_SK_SK_NS1E_6thread17LinearCombinationISJ_Li1EffLNS1J_9ScaleType4KindE0ELNS_15FloatRoundStyleE2ESJ_EENS1_15EpilogueDefaultEEEEEvvEEEEvNT_6ParamsE --------------------------
	.section	.nv.info._ZN7cutlass13device_kernelINS_4gemm6kernel13GemmUniversalIN4cute5tupleIJiiiiEEENS1_10collective13CollectiveMmaINS1_37MainloopSm90TmaGmmaWarpSpecializedFP8ILi9ENS5_IJNS4_1CILi2EEESB_NSA_ILi1EEEEEENS1_35KernelTmaWarpSpecializedCooperativeEEENS5_IJNSA_ILi128EEENSA_ILi64EEESG_EEENS_12float_e4m3_tENS5_IJlSC_lEEESJ_SK_NS4_8TiledMMAINS4_8MMA_AtomIJNS4_4SM904GMMA30MMA_64x64x32_F32E4M3E4M3_SS_TNILNSO_7ScaleInE1ELSQ_1EEEEEENS4_6LayoutINS5_IJSB_SC_SC_EEENS5_IJSC_NSA_ILi0EEESV_EEEEENS5_IJNS4_10UnderscoreESY_SY_EEEEENS4_23SM90_TMA_LOAD_MULTICASTENS4_14ComposedLayoutINS4_7SwizzleILi3ELi4ELi3EEENS4_18smem_ptr_flag_bitsILi8EEENST_INS5_IJNSA_ILi8EEESG_EEENS5_IJSG_SC_EEEEEEEvNS4_8identityES11_S1B_vS1C_EENS_8epilogue10collective6detail29Sm90TmaWarpSpecializedAdapterINS1F_15DefaultEpilogueISJ_SK_SK_NS1E_6thread17LinearCombinationISJ_Li1EffLNS1J_9ScaleType4KindE0ELNS_15FloatRoundStyleE2ESJ_EENS1_15EpilogueDefaultEEEEEvvEEEEvNT_6ParamsE,"",@"SHT_CUDA_INFO"
	.sectionflags	@""
	.align	4


	//----- nvinfo : EIATTR_CUDA_API_VERSION
	.align		4
        /*0000*/ 	.byte	0x04, 0x37
        /*0002*/ 	.short	(.L_18 - .L_17)
.L_17:
        /*0004*/ 	.word	0x00000082


	//----- nvinfo : EIATTR_KPARAM_INFO
	.align		4
.L_18:
        /*0008*/ 	.byte	0x04, 0x17
        /*000a*/ 	.short	(.L_20 - .L_19)
.L_19:
        /*000c*/ 	.word	0x00000000
        /*0010*/ 	.short	0x0000
        /*0012*/ 	.short	0x0070
        /*0014*/ 	.byte	0x00, 0xf0, 0x01, 0x10


	//----- nvinfo : EIATTR_SPARSE_MMA_MASK
	.align		4
.L_20:
        /*0018*/ 	.byte	0x03, 0x50
        /*001a*/ 	.short	0x0000


	//----- nvinfo : EIATTR_MAXREG_COUNT
	.align		4
        /*001c*/ 	.byte	0x03, 0x1b
        /*001e*/ 	.short	0x00a8


	//----- nvinfo : EIATTR_NUM_BARRIERS
	.align		4
        /*0020*/ 	.byte	0x02, 0x4c
        /*0022*/ 	.byte	0x01
	.zero		1


	//----- nvinfo : EIATTR_MERCURY_ISA_VERSION
	.align		4
        /*0024*/ 	.byte	0x03, 0x5f
        /*0026*/ 	.short	0x0101


	//----- nvinfo : EIATTR_INT_WARP_WIDE_INSTR_OFFSETS
	.align		4
        /*0028*/ 	.byte	0x04, 0x31
        /*002a*/ 	.short	(.L_22 - .L_21)


	//   ....[0]....
.L_21:
        /*002c*/ 	.word	0x00000540


	//   ....[1]....
        /*0030*/ 	.word	0x00000670


	//   ....[2]....
        /*0034*/ 	.word	0x00000750


	//----- nvinfo : EIATTR_COOP_GROUP_MASK_REGIDS
	.align		4
.L_22:
        /*0038*/ 	.byte	0x04, 0x29
        /*003a*/ 	.short	(.L_24 - .L_23)


	//   ....[0]....
.L_23:
        /*003c*/ 	.word	0xffffffff


	//   ....[1]....
        /*0040*/ 	.word	0xffffffff


	//   ....[2]....
        /*0044*/ 	.word	0xffffffff


	//   ....[3]....
        /*0048*/ 	.word	0xffffffff


	//   ....[4]....
        /*004c*/ 	.word	0xffffffff


	//   ....[5]....
        /*0050*/ 	.word	0xffffffff


	//----- nvinfo : EIATTR_COOP_GROUP_INSTR_OFFSETS
	.align		4
.L_24:
        /*0054*/ 	.byte	0x04, 0x28
        /*0056*/ 	.short	(.L_26 - .L_25)


	//   ....[0]....
.L_25:
        /*0058*/ 	.word	0x00000060


	//   ....[1]....
        /*005c*/ 	.word	0x00000070


	//   ....[2]....
        /*0060*/ 	.word	0x00000130


	//   ....[3]....
        /*0064*/ 	.word	0x000003a0


	//   ....[4]....
        /*0068*/ 	.word	0x000008c0


	//   ....[5]....
        /*006c*/ 	.word	0x00001330


	//----- nvinfo : EIATTR_REG_RECONFIG
	.align		4
.L_26:
        /*0070*/ 	.byte	0x01, 0x54
	.zero		2


	//----- nvinfo : EIATTR_MBARRIER_INSTR_OFFSETS
	.align		4
        /*0074*/ 	.byte	0x04, 0x39
        /*0076*/ 	.short	(.L_28 - .L_27)


	//   ....[0]....
.L_27:
        /*0078*/ 	.word	0x00000250
        /*007c*/ 	.word	0x000000ff
        /*0080*/ 	.word	0x00000000
        /*0084*/ 	.short	0x0100
        /*0086*/ 	.byte	0x08
	.zero		1


	//   ....[1]....
        /*0088*/ 	.word	0x00000260
        /*008c*/ 	.word	0x000000ff
        /*0090*/ 	.word	0x00000048
        /*0094*/ 	.short	0x0100
        /*0096*/ 	.byte	0x08
	.zero		1


	//   ....[2]....
        /*0098*/ 	.word	0x00000270
        /*009c*/ 	.word	0x000000ff
        /*00a0*/ 	.word	0x00000008
        /*00a4*/ 	.short	0x0100
        /*00a6*/ 	.byte	0x08
	.zero		1


	//   ....[3]....
        /*00a8*/ 	.word	0x00000280
        /*00ac*/ 	.word	0x000000ff
        /*00b0*/ 	.word	0x00000050
        /*00b4*/ 	.short	0x0100
        /*00b6*/ 	.byte	0x08
	.zero		1


	//   ....[4]....
        /*00b8*/ 	.word	0x00000290
        /*00bc*/ 	.word	0x000000ff
        /*00c0*/ 	.word	0x00000010
        /*00c4*/ 	.short	0x0100
        /*00c6*/ 	.byte	0x08
	.zero		1


	//   ....[5]....
        /*00c8*/ 	.word	0x000002a0
        /*00cc*/ 	.word	0x000000ff
        /*00d0*/ 	.word	0x00000058
        /*00d4*/ 	.short	0x0100
        /*00d6*/ 	.byte	0x08
	.zero		1


	//   ....[6]....
        /*00d8*/ 	.word	0x000002b0
        /*00dc*/ 	.word	0x000000ff
        /*00e0*/ 	.word	0x00000018
        /*00e4*/ 	.short	0x0100
        /*00e6*/ 	.byte	0x08
	.zero		1


	//   ....[7]....
        /*00e8*/ 	.word	0x000002c0
        /*00ec*/ 	.word	0x000000ff
        /*00f0*/ 	.word	0x00000060
        /*00f4*/ 	.short	0x0100
        /*00f6*/ 	.byte	0x08
	.zero		1


	//   ....[8]....
        /*00f8*/ 	.word	0x000002d0
        /*00fc*/ 	.word	0x000000ff
        /*0100*/ 	.word	0x00000020
        /*0104*/ 	.short	0x0100
        /*0106*/ 	.byte	0x08
	.zero		1


	//   ....[9]....
        /*0108*/ 	.word	0x000002e0
        /*010c*/ 	.word	0x000000ff
        /*0110*/ 	.word	0x00000068
        /*0114*/ 	.short	0x0100
        /*0116*/ 	.byte	0x08
	.zero		1


	//   ....[10]....
        /*0118*/ 	.word	0x000002f0
        /*011c*/ 	.word	0x000000ff
        /*0120*/ 	.word	0x00000028
        /*0124*/ 	.short	0x0100
        /*0126*/ 	.byte	0x08
	.zero		1


	//   ....[11]....
        /*0128*/ 	.word	0x00000300
        /*012c*/ 	.word	0x000000ff
        /*0130*/ 	.word	0x00000070
        /*0134*/ 	.short	0x0100
        /*0136*/ 	.byte	0x08
	.zero		1


	//   ....[12]....
        /*0138*/ 	.word	0x00000310
        /*013c*/ 	.word	0x000000ff
        /*0140*/ 	.word	0x00000030
        /*0144*/ 	.short	0x0100
        /*0146*/ 	.byte	0x08
	.zero		1


	//   ....[13]....
        /*0148*/ 	.word	0x00000320
        /*014c*/ 	.word	0x000000ff
        /*0150*/ 	.word	0x00000078
        /*0154*/ 	.short	0x0100
        /*0156*/ 	.byte	0x08
	.zero		1


	//   ....[14]....
        /*0158*/ 	.word	0x00000330
        /*015c*/ 	.word	0x000000ff
        /*0160*/ 	.word	0x00000038
        /*0164*/ 	.short	0x0100
        /*0166*/ 	.byte	0x08
	.zero		1


	//   ....[15]....
        /*0168*/ 	.word	0x00000340
        /*016c*/ 	.word	0x000000ff
        /*0170*/ 	.word	0x00000080
        /*0174*/ 	.short	0x0100
        /*0176*/ 	.byte	0x08
	.zero		1


	//   ....[16]....
        /*0178*/ 	.word	0x00000350
        /*017c*/ 	.word	0x000000ff
        /*0180*/ 	.word	0x00000040
        /*0184*/ 	.short	0x0100
        /*0186*/ 	.byte	0x08
	.zero		1


	//   ....[17]....
        /*0188*/ 	.word	0x00000360
        /*018c*/ 	.word	0x000000ff
        /*0190*/ 	.word	0x00000088
        /*0194*/ 	.short	0x0100
        /*0196*/ 	.byte	0x08
	.zero		1


	//   ....[18]....
        /*0198*/ 	.word	0x000007d0
        /*019c*/ 	.word	0x000000ff
        /*01a0*/ 	.word	0x000000a0
        /*01a4*/ 	.short	0x0100
        /*01a6*/ 	.byte	0x06
	.zero		1


	//   ....[19]....
        /*01a8*/ 	.word	0x00000860
        /*01ac*/ 	.word	0x000000ff
        /*01b0*/ 	.word	0x000000a8
        /*01b4*/ 	.short	0x0100
        /*01b6*/ 	.byte	0x06
	.zero		1


	//   ....[20]....
        /*01b8*/ 	.word	0x00001670
        /*01bc*/ 	.word	0x000000ff
        /*01c0*/ 	.word	0x00000000
        /*01c4*/ 	.short	0x010a
        /*01c6*/ 	.byte	0x06
	.zero		1


	//   ....[21]....
        /*01c8*/ 	.word	0x000016b0
        /*01cc*/ 	.word	0x000000ff
        /*01d0*/ 	.word	0x00000000
        /*01d4*/ 	.short	0x010a
        /*01d6*/ 	.byte	0x06
	.zero		1


	//   ....[22]....
        /*01d8*/ 	.word	0x00001db0
        /*01dc*/ 	.word	0x000000ff
        /*01e0*/ 	.word	0x00000000
        /*01e4*/ 	.short	0x010a
        /*01e6*/ 	.byte	0x0c
	.zero		1


	//   ....[23]....
        /*01e8*/ 	.word	0x00001df0
        /*01ec*/ 	.word	0x000000ff
        /*01f0*/ 	.word	0x00000000
        /*01f4*/ 	.short	0x010a
        /*01f6*/ 	.byte	0x0c
	.zero		1


	//   ....[24]....
        /*01f8*/ 	.word	0x000022e0
        /*01fc*/ 	.word	0x0000000a
        /*0200*/ 	.word	0x00000000
        /*0204*/ 	.short	0x0101
        /*0206*/ 	.byte	0x3f
	.zero		1


	//   ....[25]....
        /*0208*/ 	.word	0x00002780
        /*020c*/ 	.word	0x00000008
        /*0210*/ 	.word	0x00000000
        /*0214*/ 	.short	0x0101
        /*0216*/ 	.byte	0x3f
	.zero		1


	//   ....[26]....
        /*0218*/ 	.word	0x00006110
        /*021c*/ 	.word	0x00000014
        /*0220*/ 	.word	0x00000048
        /*0224*/ 	.short	0x010a
        /*0226*/ 	.byte	0x3f
	.zero		1


	//   ....[27]....
        /*0228*/ 	.word	0x000064b0
        /*022c*/ 	.word	0x00000008
        /*0230*/ 	.word	0x000000a8
        /*0234*/ 	.short	0x0101
        /*0236*/ 	.byte	0x3f
	.zero		1


	//   ....[28]....
        /*0238*/ 	.word	0x00006bd0
        /*023c*/ 	.word	0x00000006
        /*0240*/ 	.word	0x00000000
        /*0244*/ 	.short	0x010a
        /*0246*/ 	.byte	0x3f
	.zero		1


	//   ....[29]....
        /*0248*/ 	.word	0x00006c50
        /*024c*/ 	.word	0x00000007
        /*0250*/ 	.word	0x00000000
        /*0254*/ 	.short	0x010a
        /*0256*/ 	.byte	0x3f
	.zero		1


	//   ....[30]....
        /*0258*/ 	.word	0x00006ce0
        /*025c*/ 	.word	0x00000006
        /*0260*/ 	.word	0x00000000
        /*0264*/ 	.short	0x010a
        /*0266*/ 	.byte	0x3f
	.zero		1


	//   ....[31]....
        /*0268*/ 	.word	0x00006d70
        /*026c*/ 	.word	0x00000009
        /*0270*/ 	.word	0x00000000
        /*0274*/ 	.short	0x010a
        /*0276*/ 	.byte	0x3f
	.zero		1


	//   ....[32]....
        /*0278*/ 	.word	0x00006e00
        /*027c*/ 	.word	0x00000006
        /*0280*/ 	.word	0x00000000
        /*0284*/ 	.short	0x010a
        /*0286*/ 	.byte	0x3f
	.zero		1


	//   ....[33]....
        /*0288*/ 	.word	0x00006e90
        /*028c*/ 	.word	0x00000009
        /*0290*/ 	.word	0x00000000
        /*0294*/ 	.short	0x010a
        /*0296*/ 	.byte	0x3f
	.zero		1


	//   ....[34]....
        /*0298*/ 	.word	0x00006f20
        /*029c*/ 	.word	0x0000000a
        /*02a0*/ 	.word	0x00000000
        /*02a4*/ 	.short	0x010a
        /*02a6*/ 	.byte	0x3f
	.zero		1


	//   ....[35]....
        /*02a8*/ 	.word	0x00006fb0
        /*02ac*/ 	.word	0x0000000b
        /*02b0*/ 	.word	0x00000000
        /*02b4*/ 	.short	0x010a
        /*02b6*/ 	.byte	0x3f
	.zero		1


	//   ....[36]....
        /*02b8*/ 	.word	0x00007040
        /*02bc*/ 	.word	0x00000003
        /*02c0*/ 	.word	0x00000000
        /*02c4*/ 	.short	0x010a
        /*02c6*/ 	.byte	0x3f
	.zero		1


	//   ....[37]....
        /*02c8*/ 	.word	0x000070b0
        /*02cc*/ 	.word	0x00000009
        /*02d0*/ 	.word	0x00000000
        /*02d4*/ 	.short	0x010a
        /*02d6*/ 	.byte	0x3f
	.zero		1


	//   ....[38]....
        /*02d8*/ 	.word	0x00007110
        /*02dc*/ 	.word	0x0000000b
        /*02e0*/ 	.word	0x00000000
        /*02e4*/ 	.short	0x010a
        /*02e6*/ 	.byte	0x3f
	.zero		1


	//   ....[39]....
        /*02e8*/ 	.word	0x000071e0
        /*02ec*/ 	.word	0x00000014
        /*02f0*/ 	.word	0x00000048
        /*02f4*/ 	.short	0x010a
        /*02f6*/ 	.byte	0x3f
	.zero		1


	//   ....[40]....
        /*02f8*/ 	.word	0x000072b0
        /*02fc*/ 	.word	0x00000006
        /*0300*/ 	.word	0x00000000
        /*0304*/ 	.short	0x010a
        /*0306*/ 	.byte	0x3f
	.zero		1


	//   ....[41]....
        /*0308*/ 	.word	0x00007300
        /*030c*/ 	.word	0x00000007
        /*0310*/ 	.word	0x00000000
        /*0314*/ 	.short	0x010a
        /*0316*/ 	.byte	0x3f
	.zero		1


	//   ....[42]....
        /*0318*/ 	.word	0x00007350
        /*031c*/ 	.word	0x00000006
        /*0320*/ 	.word	0x00000000
        /*0324*/ 	.short	0x010a
        /*0326*/ 	.byte	0x3f
	.zero		1


	//   ....[43]....
        /*0328*/ 	.word	0x000073a0
        /*032c*/ 	.word	0x00000009
        /*0330*/ 	.word	0x00000000
        /*0334*/ 	.short	0x010a
        /*0336*/ 	.byte	0x3f
	.zero		1


	//   ....[44]....
        /*0338*/ 	.word	0x000073f0
        /*033c*/ 	.word	0x00000006
        /*0340*/ 	.word	0x00000000
        /*0344*/ 	.short	0x010a
        /*0346*/ 	.byte	0x3f
	.zero		1


	//   ....[45]....
        /*0348*/ 	.word	0x00007440
        /*034c*/ 	.word	0x00000009
        /*0350*/ 	.word	0x00000000
        /*0354*/ 	.short	0x010a
        /*0356*/ 	.byte	0x3f
	.zero		1


	//   ....[46]....
        /*0358*/ 	.word	0x00007490
        /*035c*/ 	.word	0x0000000a
        /*0360*/ 	.word	0x00000000
        /*0364*/ 	.short	0x010a
        /*0366*/ 	.byte	0x3f
	.zero		1


	//   ....[47]....
        /*0368*/ 	.word	0x000074e0
        /*036c*/ 	.word	0x0000000b
        /*0370*/ 	.word	0x00000000
        /*0374*/ 	.short	0x010a
        /*0376*/ 	.byte	0x3f
	.zero		1


	//----- nvinfo : EIATTR_NUM_MBARRIERS
	.align		4
.L_28:
        /*0378*/ 	.byte	0x03, 0x38
        /*037a*/ 	.short	0x0014


	//----- nvinfo : EIATTR_EXIT_INSTR_OFFSETS
	.align		4
        /*037c*/ 	.byte	0x04, 0x1c
        /*037e*/ 	.short	(.L_30 - .L_29)


	//   ....[0]....
.L_29:
        /*0380*/ 	.word	0x00000a20


	//   ....[1]....
        /*0384*/ 	.word	0x00001200


	//   ....[2]....
        /*0388*/ 	.word	0x00005750


	//   ....[3]....
        /*038c*/ 	.word	0x00005cb0


	//   ....[4]....
        /*0390*/ 	.word	0x00007090


	//----- nvinfo : EIATTR_MAX_THREADS
	.align		4
.L_30:
        /*0394*/ 	.byte	0x04, 0x05
        /*0396*/ 	.short	(.L_32 - .L_31)
.L_31:
        /*0398*/ 	.word	0x00000180
        /*039c*/ 	.word	0x00000001
        /*03a0*/ 	.word	0x00000001


	//----- nvinfo : EIATTR_CRS_STACK_SIZE
	.align		4
.L_32:
        /*03a4*/ 	.byte	0x04, 0x1e
        /*03a6*/ 	.short	(.L_34 - .L_33)
.L_33:
        /*03a8*/ 	.word	0x00000000


	//----- nvinfo : EIATTR_CBANK_PARAM_SIZE
	.align		4
.L_34:
        /*03ac*/ 	.byte	0x03, 0x19
        /*03ae*/ 	.short	0x0470


	//----- nvinfo : EIATTR_PARAM_CBANK
	.align		4
        /*03b0*/ 	.byte	0x04, 0x0a
        /*03b2*/ 	.short	(.L_36 - .L_35)
	.align		4
.L_35:
        /*03b4*/ 	.word	index@(.nv.constant0._ZN7cutlass13device_kernelINS_4gemm6kernel13GemmUniversalIN4cute5tupleIJiiiiEEENS1_10collective13CollectiveMmaINS1_37MainloopSm90TmaGmmaWarpSpecializedFP8ILi9ENS5_IJNS4_1CILi2EEESB_NSA_ILi1EEEEEENS1_35KernelTmaWarpSpecializedCooperativeEEENS5_IJNSA_ILi128EEENSA_ILi64EEESG_EEENS_12float_e4m3_tENS5_IJlSC_lEEESJ_SK_NS4_8TiledMMAINS4_8MMA_AtomIJNS4_4SM904GMMA30MMA_64x64x32_F32E4M3E4M3_SS_TNILNSO_7ScaleInE1ELSQ_1EEEEEENS4_6LayoutINS5_IJSB_SC_SC_EEENS5_IJSC_NSA_ILi0EEESV_EEEEENS5_IJNS4_10UnderscoreESY_SY_EEEEENS4_23SM90_TMA_LOAD_MULTICASTENS4_14ComposedLayoutINS4_7SwizzleILi3ELi4ELi3EEENS4_18smem_ptr_flag_bitsILi8EEENST_INS5_IJNSA_ILi8EEESG_EEENS5_IJSG_SC_EEEEEEEvNS4_8identityES11_S1B_vS1C_EENS_8epilogue10collective6detail29Sm90TmaWarpSpecializedAdapterINS1F_15DefaultEpilogueISJ_SK_SK_NS1E_6thread17LinearCombinationISJ_Li1EffLNS1J_9ScaleType4KindE0ELNS_15FloatRoundStyleE2ESJ_EENS1_15EpilogueDefaultEEEEEvvEEEEvNT_6ParamsE)
        /*03b8*/ 	.short	0x0210
        /*03ba*/ 	.short	0x0470


	//----- nvinfo : EIATTR_SW_WAR
	.align		4
.L_36:
        /*03bc*/ 	.byte	0x04, 0x36
        /*03be*/ 	.short	(.L_38 - .L_37)
.L_37:
        /*03c0*/ 	.word	0x00000008
.L_38:


//--------------------- .nv.callgraph             --------------------------
	.section	.nv.callgraph,"",@"SHT_CUDA_CALLGRAPH"
	.align	4
	.sectionentsize	8
	.align		4
        /*0000*/ 	.word	0x00000000
	.align		4
        /*0004*/ 	.word	0xffffffff
	.align		4
        /*0008*/ 	.word	0x00000000
	.align		4
        /*000c*/ 	.word	0xfffffffe
	.align		4
        /*0010*/ 	.word	0x00000000
	.align		4
        /*0014*/ 	.word	0xfffffffd
	.align		4
        /*0018*/ 	.word	0x00000000
	.align		4
        /*001c*/ 	.word	0xfffffffc


//--------------------- .nv.constant4             --------------------------
	.section	.nv.constant4,"a",@progbits
	.align	8
	.align		8
.nv.constant4:
        /*0000*/ 	.dword	_ZN40_INTERNAL_80232572_4_k_cu_d7cae220_288944cuda3std3__45__cpo5beginE
	.align		8
        /*0008*/ 	.dword	_ZN40_INTERNAL_80232572_4_k_cu_d7cae220_288944cuda3std3__45__cpo3endE
	.align		8
        /*0010*/ 	.dword	_ZN40_INTERNAL_80232572_4_k_cu_d7cae220_288944cuda3std3__45__cpo6cbeginE
	.align		8
        /*0018*/ 	.dword	_ZN40_INTERNAL_80232572_4_k_cu_d7cae220_288944cuda3std3__45__cpo4cendE
	.align		8
        /*0020*/ 	.dword	_ZN40_INTERNAL_80232572_4_k_cu_d7cae220_288944cuda3std3__442_GLOBAL__N__80232572_4_k_cu_d7cae220_288946ignoreE
	.align		8
        /*0028*/ 	.dword	_ZN40_INTERNAL_80232572_4_k_cu_d7cae220_288944cuda3std3__419piecewise_constructE
	.align		8
        /*0030*/ 	.dword	_ZN40_INTERNAL_80232572_4_k_cu_d7cae220_288944cuda3std3__48in_placeE
	.align		8
        /*0038*/ 	.dword	_ZN40_INTERNAL_80232572_4_k_cu_d7cae220_288944cuda3std6ranges3__45__cpo4swapE
	.align		8
        /*0040*/ 	.dword	_ZN40_INTERNAL_80232572_4_k_cu_d7cae220_288944cuda3std6ranges3__45__cpo9iter_moveE
	.align		8
        /*0048*/ 	.dword	_ZN40_INTERNAL_80232572_4_k_cu_d7cae220_288944cute7productE
	.align		8
        /*0050*/ 	.dword	_ZN40_INTERNAL_80232572_4_k_cu_d7cae220_288944cute1_E


//--------------------- .text._ZN7cutlass13device_kernelINS_4gemm6kernel13GemmUniversalIN4cute5tupleIJiiiiEEENS1_10collective13CollectiveMmaINS1_37MainloopSm90TmaGmmaWarpSpecializedFP8ILi9ENS5_IJNS4_1CILi2EEESB_NSA_ILi1EEEEEENS1_35KernelTmaWarpSpecializedCooperativeEEENS5_IJNSA_ILi128EEENSA_ILi64EEESG_EEENS_12float_e4m3_tENS5_IJlSC_lEEESJ_SK_NS4_8TiledMMAINS4_8MMA_AtomIJNS4_4SM904GMMA30MMA_64x64x32_F32E4M3E4M3_SS_TNILNSO_7ScaleInE1ELSQ_1EEEEEENS4_6LayoutINS5_IJSB_SC_SC_EEENS5_IJSC_NSA_ILi0EEESV_EEEEENS5_IJNS4_10UnderscoreESY_SY_EEEEENS4_23SM90_TMA_LOAD_MULTICASTENS4_14ComposedLayoutINS4_7SwizzleILi3ELi4ELi3EEENS4_18smem_ptr_flag_bitsILi8EEENST_INS5_IJNSA_ILi8EEESG_EEENS5_IJSG_SC_EEEEEEEvNS4_8identityES11_S1B_vS1C_EENS_8epilogue10collective6detail29Sm90TmaWarpSpecializedAdapterINS1F_15DefaultEpilogueISJ_SK_SK_NS1E_6thread17LinearCombinationISJ_Li1EffLNS1J_9ScaleType4KindE0ELNS_15FloatRoundStyleE2ESJ_EENS1_15EpilogueDefaultEEEEEvvEEEEvNT_6ParamsE --------------------------
	.section	.text._ZN7cutlass13device_kernelINS_4gemm6kernel13GemmUniversalIN4cute5tupleIJiiiiEEENS1_10collective13CollectiveMmaINS1_37MainloopSm90TmaGmmaWarpSpecializedFP8ILi9ENS5_IJNS4_1CILi2EEESB_NSA_ILi1EEEEEENS1_35KernelTmaWarpSpecializedCooperativeEEENS5_IJNSA_ILi128EEENSA_ILi64EEESG_EEENS_12float_e4m3_tENS5_IJlSC_lEEESJ_SK_NS4_8TiledMMAINS4_8MMA_AtomIJNS4_4SM904GMMA30MMA_64x64x32_F32E4M3E4M3_SS_TNILNSO_7ScaleInE1ELSQ_1EEEEEENS4_6LayoutINS5_IJSB_SC_SC_EEENS5_IJSC_NSA_ILi0EEESV_EEEEENS5_IJNS4_10UnderscoreESY_SY_EEEEENS4_23SM90_TMA_LOAD_MULTICASTENS4_14ComposedLayoutINS4_7SwizzleILi3ELi4ELi3EEENS4_18smem_ptr_flag_bitsILi8EEENST_INS5_IJNSA_ILi8EEESG_EEENS5_IJSG_SC_EEEEEEEvNS4_8identityES11_S1B_vS1C_EENS_8epilogue10collective6detail29Sm90TmaWarpSpecializedAdapterINS1F_15DefaultEpilogueISJ_SK_SK_NS1E_6thread17LinearCombinationISJ_Li1EffLNS1J_9ScaleType4KindE0ELNS_15FloatRoundStyleE2ESJ_EENS1_15EpilogueDefaultEEEEEvvEEEEvNT_6ParamsE,"ax",@progbits
	.align	128
.text._ZN7cutlass13device_kernelINS_4gemm6kernel13GemmUniversalIN4cute5tupleIJiiiiEEENS1_10collective13CollectiveMmaINS1_37MainloopSm90TmaGmmaWarpSpecializedFP8ILi9ENS5_IJNS4_1CILi2EEESB_NSA_ILi1EEEEEENS1_35KernelTmaWarpSpecializedCooperativeEEENS5_IJNSA_ILi128EEENSA_ILi64EEESG_EEENS_12float_e4m3_tENS5_IJlSC_lEEESJ_SK_NS4_8TiledMMAINS4_8MMA_AtomIJNS4_4SM904GMMA30MMA_64x64x32_F32E4M3E4M3_SS_TNILNSO_7ScaleInE1ELSQ_1EEEEEENS4_6LayoutINS5_IJSB_SC_SC_EEENS5_IJSC_NSA_ILi0EEESV_EEEEENS5_IJNS4_10UnderscoreESY_SY_EEEEENS4_23SM90_TMA_LOAD_MULTICASTENS4_14ComposedLayoutINS4_7SwizzleILi3ELi4ELi3EEENS4_18smem_ptr_flag_bitsILi8EEENST_INS5_IJNSA_ILi8EEESG_EEENS5_IJSG_SC_EEEEEEEvNS4_8identityES11_S1B_vS1C_EENS_8epilogue10collective6detail29Sm90TmaWarpSpecializedAdapterINS1F_15DefaultEpilogueISJ_SK_SK_NS1E_6thread17LinearCombinationISJ_Li1EffLNS1J_9ScaleType4KindE0ELNS_15FloatRoundStyleE2ESJ_EENS1_15EpilogueDefaultEEEEEvvEEEEvNT_6ParamsE:
        .type           _ZN7cutlass13device_kernelINS_4gemm6kernel13GemmUniversalIN4cute5tupleIJiiiiEEENS1_10collective13CollectiveMmaINS1_37MainloopSm90TmaGmmaWarpSpecializedFP8ILi9ENS5_IJNS4_1CILi2EEESB_NSA_ILi1EEEEEENS1_35KernelTmaWarpSpecializedCooperativeEEENS5_IJNSA_ILi128EEENSA_ILi64EEESG_EEENS_12float_e4m3_tENS5_IJlSC_lEEESJ_SK_NS4_8TiledMMAINS4_8MMA_AtomIJNS4_4SM904GMMA30MMA_64x64x32_F32E4M3E4M3_SS_TNILNSO_7ScaleInE1ELSQ_1EEEEEENS4_6LayoutINS5_IJSB_SC_SC_EEENS5_IJSC_NSA_ILi0EEESV_EEEEENS5_IJNS4_10UnderscoreESY_SY_EEEEENS4_23SM90_TMA_LOAD_MULTICASTENS4_14ComposedLayoutINS4_7SwizzleILi3ELi4ELi3EEENS4_18smem_ptr_flag_bitsILi8EEENST_INS5_IJNSA_ILi8EEESG_EEENS5_IJSG_SC_EEEEEEEvNS4_8identityES11_S1B_vS1C_EENS_8epilogue10collective6detail29Sm90TmaWarpSpecializedAdapterINS1F_15DefaultEpilogueISJ_SK_SK_NS1E_6thread17LinearCombinationISJ_Li1EffLNS1J_9ScaleType4KindE0ELNS_15FloatRoundStyleE2ESJ_EENS1_15EpilogueDefaultEEEEEvvEEEEvNT_6ParamsE,@function
        .size           _ZN7cutlass13device_kernelINS_4gemm6kernel13GemmUniversalIN4cute5tupleIJiiiiEEENS1_10collective13CollectiveMmaINS1_37MainloopSm90TmaGmmaWarpSpecializedFP8ILi9ENS5_IJNS4_1CILi2EEESB_NSA_ILi1EEEEEENS1_35KernelTmaWarpSpecializedCooperativeEEENS5_IJNSA_ILi128EEENSA_ILi64EEESG_EEENS_12float_e4m3_tENS5_IJlSC_lEEESJ_SK_NS4_8TiledMMAINS4_8MMA_AtomIJNS4_4SM904GMMA30MMA_64x64x32_F32E4M3E4M3_SS_TNILNSO_7ScaleInE1ELSQ_1EEEEEENS4_6LayoutINS5_IJSB_SC_SC_EEENS5_IJSC_NSA_ILi0EEESV_EEEEENS5_IJNS4_10UnderscoreESY_SY_EEEEENS4_23SM90_TMA_LOAD_MULTICASTENS4_14ComposedLayoutINS4_7SwizzleILi3ELi4ELi3EEENS4_18smem_ptr_flag_bitsILi8EEENST_INS5_IJNSA_ILi8EEESG_EEENS5_IJSG_SC_EEEEEEEvNS4_8identityES11_S1B_vS1C_EENS_8epilogue10collective6detail29Sm90TmaWarpSpecializedAdapterINS1F_15DefaultEpilogueISJ_SK_SK_NS1E_6thread17LinearCombinationISJ_Li1EffLNS1J_9ScaleType4KindE0ELNS_15FloatRoundStyleE2ESJ_EENS1_15EpilogueDefaultEEEEEvvEEEEvNT_6ParamsE,(.L_x_153 - _ZN7cutlass13device_kernelINS_4gemm6kernel13GemmUniversalIN4cute5tupleIJiiiiEEENS1_10collective13CollectiveMmaINS1_37MainloopSm90TmaGmmaWarpSpecializedFP8ILi9ENS5_IJNS4_1CILi2EEESB_NSA_ILi1EEEEEENS1_35KernelTmaWarpSpecializedCooperativeEEENS5_IJNSA_ILi128EEENSA_ILi64EEESG_EEENS_12float_e4m3_tENS5_IJlSC_lEEESJ_SK_NS4_8TiledMMAINS4_8MMA_AtomIJNS4_4SM904GMMA30MMA_64x64x32_F32E4M3E4M3_SS_TNILNSO_7ScaleInE1ELSQ_1EEEEEENS4_6LayoutINS5_IJSB_SC_SC_EEENS5_IJSC_NSA_ILi0EEESV_EEEEENS5_IJNS4_10UnderscoreESY_SY_EEEEENS4_23SM90_TMA_LOAD_MULTICASTENS4_14ComposedLayoutINS4_7SwizzleILi3ELi4ELi3EEENS4_18smem_ptr_flag_bitsILi8EEENST_INS5_IJNSA_ILi8EEESG_EEENS5_IJSG_SC_EEEEEEEvNS4_8identityES11_S1B_vS1C_EENS_8epilogue10collective6detail29Sm90TmaWarpSpecializedAdapterINS1F_15DefaultEpilogueISJ_SK_SK_NS1E_6thread17LinearCombinationISJ_Li1EffLNS1J_9ScaleType4KindE0ELNS_15FloatRoundStyleE2ESJ_EENS1_15EpilogueDefaultEEEEEvvEEEEvNT_6ParamsE)
        .other          _ZN7cutlass13device_kernelINS_4gemm6kernel13GemmUniversalIN4cute5tupleIJiiiiEEENS1_10collective13CollectiveMmaINS1_37MainloopSm90TmaGmmaWarpSpecializedFP8ILi9ENS5_IJNS4_1CILi2EEESB_NSA_ILi1EEEEEENS1_35KernelTmaWarpSpecializedCooperativeEEENS5_IJNSA_ILi128EEENSA_ILi64EEESG_EEENS_12float_e4m3_tENS5_IJlSC_lEEESJ_SK_NS4_8TiledMMAINS4_8MMA_AtomIJNS4_4SM904GMMA30MMA_64x64x32_F32E4M3E4M3_SS_TNILNSO_7ScaleInE1ELSQ_1EEEEEENS4_6LayoutINS5_IJSB_SC_SC_EEENS5_IJSC_NSA_ILi0EEESV_EEEEENS5_IJNS4_10UnderscoreESY_SY_EEEEENS4_23SM90_TMA_LOAD_MULTICASTENS4_14ComposedLayoutINS4_7SwizzleILi3ELi4ELi3EEENS4_18smem_ptr_flag_bitsILi8EEENST_INS5_IJNSA_ILi8EEESG_EEENS5_IJSG_SC_EEEEEEEvNS4_8identityES11_S1B_vS1C_EENS_8epilogue10collective6detail29Sm90TmaWarpSpecializedAdapterINS1F_15DefaultEpilogueISJ_SK_SK_NS1E_6thread17LinearCombinationISJ_Li1EffLNS1J_9ScaleType4KindE0ELNS_15FloatRoundStyleE2ESJ_EENS1_15EpilogueDefaultEEEEEvvEEEEvNT_6ParamsE,@"STO_CUDA_ENTRY STV_DEFAULT"
_ZN7cutlass13device_kernelINS_4gemm6kernel13GemmUniversalIN4cute5tupleIJiiiiEEENS1_10collective13CollectiveMmaINS1_37MainloopSm90TmaGmmaWarpSpecializedFP8ILi9ENS5_IJNS4_1CILi2EEESB_NSA_ILi1EEEEEENS1_35KernelTmaWarpSpecializedCooperativeEEENS5_IJNSA_ILi128EEENSA_ILi64EEESG_EEENS_12float_e4m3_tENS5_IJlSC_lEEESJ_SK_NS4_8TiledMMAINS4_8MMA_AtomIJNS4_4SM904GMMA30MMA_64x64x32_F32E4M3E4M3_SS_TNILNSO_7ScaleInE1ELSQ_1EEEEEENS4_6LayoutINS5_IJSB_SC_SC_EEENS5_IJSC_NSA_ILi0EEESV_EEEEENS5_IJNS4_10UnderscoreESY_SY_EEEEENS4_23SM90_TMA_LOAD_MULTICASTENS4_14ComposedLayoutINS4_7SwizzleILi3ELi4ELi3EEENS4_18smem_ptr_flag_bitsILi8EEENST_INS5_IJNSA_ILi8EEESG_EEENS5_IJSG_SC_EEEEEEEvNS4_8identityES11_S1B_vS1C_EENS_8epilogue10collective6detail29Sm90TmaWarpSpecializedAdapterINS1F_15DefaultEpilogueISJ_SK_SK_NS1E_6thread17LinearCombinationISJ_Li1EffLNS1J_9ScaleType4KindE0ELNS_15FloatRoundStyleE2ESJ_EENS1_15EpilogueDefaultEEEEEvvEEEEvNT_6ParamsE:
[----:B------:R-:W-:Y:S01]  /*0000*/  LDC R1, c[0x0][0x28] ;  /* 0x00000a00ff017b82 */ /* 0x000fe20000000800 */
[----:B------:R-:W0:Y:S01]  /*0010*/  S2R R0, SR_TID.X ;  /* 0x0000000000007919 */ /* 0x000e220000002100 */
[----:B------:R-:W-:Y:S01]  /*0020*/  ELECT P0, URZ, PT ;  /* 0x00000000003f782f */ /* 0x000fe20003800000 */
[----:B------:R-:W-:Y:S01]  /*0030*/  BSSY B0, `(.L_x_0) ;  /* 0x000000f000007945 */ /* 0x000fe20003800000 */
[--C-:B0-----:R-:W-:Y:S02]  /*0040*/  SHF.R.U32.HI R2, RZ, 0x5, R0.reuse ;  /* 0x00000005ff027819 */ /* 0x101fe40000011600 */
[----:B------:R-:W-:-:S03]  /*0050*/  SHF.R.U32.HI R3, RZ, 0x7, R0 ;  /* 0x00000007ff037819 */ /* 0x000fc60000011600 */
[----:B------:R-:W0:Y:S04]  /*0060*/  SHFL.IDX PT, R7, R2, RZ, 0x1f ;  /* 0x00001fff02077589 */ /* 0x000e2800000e0000 */
[----:B------:R1:W2:Y:S01]  /*0070*/  SHFL.IDX PT, R4, R3, RZ, 0x1f ;  /* 0x00001fff03047589 */ /* 0x0002a200000e0000 */
[----:B0-----:R-:W-:-:S13]  /*0080*/  ISETP.NE.OR P0, PT, R7, RZ, !P0 ;  /* 0x000000ff0700720c */ /* 0x001fda0004705670 */
[----:B-12---:R-:W-:Y:S05]  /*0090*/  @P0 BRA `(.L_x_1) ;  /* 0x0000000000200947 */ /* 0x006fea0003800000 */
[----:B------:R-:W-:Y:S02]  /*00a0*/  ULDC.64 UR4, c[0x0][0x198] ;  /* 0x0000660000047ab9 */ /* 0x000fe40000000a00 */
[----:B------:R-:W-:Y:S02]  /*00b0*/  UIADD3 UR6, UP0, UR4, 0xf0, URZ ;  /* 0x000000f004067890 */ /* 0x000fe4000ff1e03f */
[----:B------:R-:W-:Y:S02]  /*00c0*/  UIADD3 UR4, UP1, UR4, 0x1f0, URZ ;  /* 0x000001f004047890 */ /* 0x000fe4000ff3e03f */
[----:B------:R-:W-:Y:S02]  /*00d0*/  UIADD3.X UR7, URZ, UR5, URZ, UP0, !UPT ;  /* 0x000000053f077290 */ /* 0x000fe400087fe43f */
[----:B------:R-:W-:-:S07]  /*00e0*/  UIADD3.X UR5, URZ, UR5, URZ, UP1, !UPT ;  /* 0x000000053f057290 */ /* 0x000fce0008ffe43f */
[----:B------:R0:W-:Y:S02]  /*00f0*/  UTMACCTL.PF [UR6] ;  /* 0x00000000060079b9 */ /* 0x0001e40008040000 */
[----:B------:R0:W-:Y:S02]  /*0100*/  UTMACCTL.PF [UR4] ;  /* 0x00000000040079b9 */ /* 0x0001e40008040000 */
[----:B0-----:R-:W-:Y:S01]  /*0110*/  NOP ;  /* 0x0000000000007918 */ /* 0x001fe20000000000 */
.L_x_1:
[----:B------:R-:W-:Y:S05]  /*0120*/  BSYNC B0 ;  /* 0x0000000000007941 */ /* 0x000fea0003800000 */
.L_x_0:
[----:B------:R-:W0:Y:S02]  /*0130*/  SHFL.IDX PT, R3, R2, RZ, 0x1f ;  /* 0x00001fff02037589 */ /* 0x000e2400000e0000 */
[----:B0-----:R-:W-:-:S13]  /*0140*/  ISETP.NE.AND P0, PT, R3, RZ, PT ;  /* 0x000000ff0300720c */ /* 0x001fda0003f05270 */
[----:B------:R-:W-:Y:S05]  /*0150*/  @P0 BRA `(.L_x_2) ;  /* 0x00000000008c0947 */ /* 0x000fea0003800000 */
[----:B------:R-:W-:Y:S01]  /*0160*/  ELECT P0, URZ, PT ;  /* 0x00000000003f782f */ /* 0x000fe20003800000 */
[----:B------:R-:W-:-:S12]  /*0170*/  BSSY B0, `(.L_x_2) ;  /* 0x0000021000007945 */ /* 0x000fd80003800000 */
[----:B------:R-:W-:Y:S05]  /*0180*/  @!P0 BRA `(.L_x_3) ;  /* 0x00000000007c8947 */ /* 0x000fea0003800000 */
[----:B------:R-:W0:Y:S01]  /*0190*/  S2UR UR8, SR_CgaCtaId ;  /* 0x00000000000879c3 */ /* 0x000e220000008800 */
[----:B------:R-:W-:Y:S01]  /*01a0*/  UMOV UR4, 0x400 ;  /* 0x0000040000047882 */ /* 0x000fe20000000000 */
[----:B------:R-:W-:Y:S01]  /*01b0*/  UMOV UR5, 0x1 ;  /* 0x0000000100057882 */ /* 0x000fe20000000000 */
[----:B------:R-:W-:Y:S02]  /*01c0*/  UMOV UR6, 0x6 ;  /* 0x0000000600067882 */ /* 0x000fe40000000000 */
[----:B------:R-:W-:-:S04]  /*01d0*/  UIADD3 UR6, -UR6, 0x100000, URZ ;  /* 0x0010000006067890 */ /* 0x000fc8000fffe13f */
[----:B------:R-:W-:Y:S02]  /*01e0*/  USHF.L.U32 UR7, UR6, 0xb, URZ ;  /* 0x0000000b06077899 */ /* 0x000fe4000800063f */
[----:B------:R-:W-:Y:S02]  /*01f0*/  USHF.L.U32 UR6, UR6, 0x1, URZ ;  /* 0x0000000106067899 */ /* 0x000fe4000800063f */
[----:B0-----:R-:W-:Y:S02]  /*0200*/  ULEA UR8, UR8, UR4, 0x18 ;  /* 0x0000000408087291 */ /* 0x001fe4000f8ec03f */
[----:B------:R-:W-:-:S04]  /*0210*/  UIADD3 UR4, -UR5, 0x100000, URZ ;  /* 0x0010000005047890 */ /* 0x000fc8000fffe13f */
[----:B------:R-:W-:Y:S02]  /*0220*/  USHF.L.U32 UR5, UR4, 0xb, URZ ;  /* 0x0000000b04057899 */ /* 0x000fe4000800063f */
[----:B------:R-:W-:Y:S01]  /*0230*/  USHF.L.U32 UR4, UR4, 0x1, URZ ;  /* 0x0000000104047899 */ /* 0x000fe2000800063f */
[----:B------:R-:W0:Y:S11]  /*0240*/  FENCE.VIEW.ASYNC.S ;  /* 0x00000000000073c6 */ /* 0x000e360000000000 */
[----:B0-----:R0:W1:Y:S01]  /*0250*/  SYNCS.EXCH.64 URZ, [UR8], UR4 ;  /* 0x00000004083f75b2 */ /* 0x0010620008000100 */
[----:B------:R0:W2:Y:S01]  /*0260*/  SYNCS.EXCH.64 URZ, [UR8+0x48], UR6 ;  /* 0x00004806083f75b2 */ /* 0x0000a20008000100 */
[----:B------:R0:W3:Y:S01]  /*0270*/  SYNCS.EXCH.64 URZ, [UR8+0x8], UR4 ;  /* 0x00000804083f75b2 */ /* 0x0000e20008000100 */
[----:B------:R0:W4:Y:S01]  /*0280*/  SYNCS.EXCH.64 URZ, [UR8+0x50], UR6 ;  /* 0x00005006083f75b2 */ /* 0x0001220008000100 */
[----:B------:R0:W0:Y:S01]  /*0290*/  SYNCS.EXCH.64 URZ, [UR8+0x10], UR4 ;  /* 0x00001004083f75b2 */ /* 0x0000220008000100 */
        /* <DEDUP_REMOVED lines=13> */
[----:B------:R-:W-:Y:S01]  /*0370*/  NOP ;  /* 0x0000000000007918 */ /* 0x000fe20000000000 */
.L_x_3:
[----:B0-----:R-:W-:Y:S05]  /*0380*/  BSYNC B0 ;  /* 0x0000000000007941 */ /* 0x001fea0003800000 */
.L_x_2:
[----:B------:R-:W-:Y:S01]  /*0390*/  SHF.R.S32.HI R5, RZ, 0x1f, R0 ;  /* 0x0000001fff057819 */ /* 0x000fe20000011400 */
[----:B------:R-:W0:Y:S01]  /*03a0*/  SHFL.IDX PT, R2, R2, RZ, 0x1f ;  /* 0x00001fff02027589 */ /* 0x000e2200000e0000 */
[----:B------:R-:W5:Y:S01]  /*03b0*/  S2UR UR8, SR_CTAID.X ;  /* 0x00000000000879c3 */ /* 0x000f620000002500 */
[----:B------:R-:W-:Y:S02]  /*03c0*/  ELECT P0, URZ, PT ;  /* 0x00000000003f782f */ /* 0x000fe40003800000 */
[----:B------:R-:W-:Y:S01]  /*03d0*/  LEA.HI R5, R5, R0, RZ, 0x7 ;  /* 0x0000000005057211 */ /* 0x000fe200078f38ff */
[----:B------:R-:W1:Y:S01]  /*03e0*/  S2R R8, SR_CTAID.Y ;  /* 0x0000000000087919 */ /* 0x000e620000002600 */
[----:B------:R-:W-:Y:S01]  /*03f0*/  ULDC UR4, c[0x0][0x150] ;  /* 0x0000540000047ab9 */ /* 0x000fe20000000800 */
[----:B------:R-:W-:Y:S01]  /*0400*/  VIADD R16, R4, 0xffffffff ;  /* 0xffffffff04107836 */ /* 0x000fe20000000000 */
[----:B------:R-:W-:Y:S01]  /*0410*/  LOP3.LUT R5, R5, 0xffffff80, RZ, 0xc0, !PT ;  /* 0xffffff8005057812 */ /* 0x000fe200078ec0ff */
[----:B------:R-:W-:Y:S01]  /*0420*/  NOP ;  /* 0x0000000000007918 */ /* 0x000fe20000000000 */
[----:B------:R-:W2:Y:S01]  /*0430*/  LDC R12, c[0x0][0x144] ;  /* 0x00005100ff0c7b82 */ /* 0x000ea20000000800 */
[----:B------:R-:W-:Y:S01]  /*0440*/  NOP ;  /* 0x0000000000007918 */ /* 0x000fe20000000000 */
[----:B------:R-:W-:Y:S01]  /*0450*/  ISETP.GE.U32.AND P6, PT, R16, 0x2, PT ;  /* 0x000000021000780c */ /* 0x000fe20003fc6070 */
[----:B------:R-:W-:Y:S01]  /*0460*/  IMAD.IADD R5, R0, 0x1, -R5 ;  /* 0x0000000100057824 */ /* 0x000fe200078e0a05 */
[----:B------:R-:W-:-:S04]  /*0470*/  ISETP.NE.AND P3, PT, R4, RZ, PT ;  /* 0x000000ff0400720c */ /* 0x000fc80003f65270 */
[----:B------:R-:W-:Y:S01]  /*0480*/  SHF.R.S32.HI R6, RZ, 0x1f, R5 ;  /* 0x0000001fff067819 */ /* 0x000fe20000011405 */
[----:B------:R-:W3:Y:S03]  /*0490*/  LDC R14, c[0x0][0x140] ;  /* 0x00005000ff0e7b82 */ /* 0x000ee60000000800 */
[----:B------:R-:W-:Y:S02]  /*04a0*/  LEA.HI R6, R6, R5, RZ, 0x3 ;  /* 0x0000000506067211 */ /* 0x000fe400078f18ff */
[----:B0-----:R-:W-:Y:S02]  /*04b0*/  ISETP.NE.OR P0, PT, R2, RZ, !P0 ;  /* 0x000000ff0200720c */ /* 0x001fe40004705670 */
[--C-:B------:R-:W-:Y:S02]  /*04c0*/  SHF.R.S32.HI R2, RZ, 0x3, R6.reuse ;  /* 0x00000003ff027819 */ /* 0x100fe40000011406 */
[----:B------:R-:W-:-:S02]  /*04d0*/  SHF.R.S32.HI R11, RZ, 0x1f, R6 ;  /* 0x0000001fff0b7819 */ /* 0x000fc40000011406 */
[----:B------:R-:W-:Y:S02]  /*04e0*/  SHF.R.S32.HI R6, RZ, 0x1f, R3 ;  /* 0x0000001fff067819 */ /* 0x000fe40000011403 */
[----:B-----5:R-:W-:Y:S02]  /*04f0*/  I2FP.F32.U32 R10, UR8 ;  /* 0x00000008000a7c45 */ /* 0x020fe40008201000 */
[----:B------:R-:W-:Y:S02]  /*0500*/  LEA.HI R11, R11, R2, RZ, 0x2 ;  /* 0x000000020b0b7211 */ /* 0x000fe400078f10ff */
[----:B------:R-:W-:Y:S01]  /*0510*/  LEA.HI R6, R6, R3, RZ, 0x2 ;  /* 0x0000000306067211 */ /* 0x000fe200078f10ff */
[----:B------:R-:W-:Y:S01]  /*0520*/  FMUL R10, R10, UR4 ;  /* 0x000000040a0a7c20 */ /* 0x000fe20008400000 */
[----:B------:R-:W-:Y:S01]  /*0530*/  LOP3.LUT R11, R11, 0xfffffffc, RZ, 0xc0, !PT ;  /* 0xfffffffc0b0b7812 */ /* 0x000fe200078ec0ff */
[----:B------:R-:W-:Y:S01]  /*0540*/  VOTEU.ALL UP0, P0 ;  /* 0x00000000003f7886 */ /* 0x000fe20000000000 */
[----:B------:R-:W-:Y:S01]  /*0550*/  LOP3.LUT R6, R6, 0x3ffffffc, RZ, 0xc0, !PT ;  /* 0x3ffffffc06067812 */ /* 0x000fe200078ec0ff */
[----:B------:R-:W-:Y:S01]  /*0560*/  ULDC UR4, c[0x0][0x154] ;  /* 0x0000550000047ab9 */ /* 0x000fe20000000800 */
[----:B-1----:R-:W-:Y:S01]  /*0570*/  I2FP.F32.U32 R13, R8 ;  /* 0x00000008000d7245 */ /* 0x002fe20000201000 */
[----:B------:R-:W0:Y:S01]  /*0580*/  F2I.U32.TRUNC.NTZ R10, R10 ;  /* 0x0000000a000a7305 */ /* 0x000e22000020f000 */
[----:B------:R-:W-:Y:S01]  /*0590*/  IMAD.IADD R11, R2, 0x1, -R11 ;  /* 0x00000001020b7824 */ /* 0x000fe200078e0a0b */
[----:B------:R-:W1:Y:S01]  /*05a0*/  @!UP0 S2UR UR7, SR_CgaCtaId ;  /* 0x00000000000789c3 */ /* 0x000e620000008800 */
[----:B------:R-:W-:-:S02]  /*05b0*/  IMAD.IADD R6, R3, 0x1, -R6 ;  /* 0x0000000103067824 */ /* 0x000fc400078e0a06 */
[----:B------:R-:W-:Y:S01]  /*05c0*/  FMUL R13, R13, UR4 ;  /* 0x000000040d0d7c20 */ /* 0x000fe20008400000 */
[----:B------:R-:W-:Y:S01]  /*05d0*/  UMOV UR4, 0x20 ;  /* 0x0000002000047882 */ /* 0x000fe20000000000 */
[----:B------:R-:W-:Y:S01]  /*05e0*/  @!UP0 UMOV UR6, 0x400 ;  /* 0x0000040000068882 */ /* 0x000fe20000000000 */
[----:B------:R-:W-:Y:S01]  /*05f0*/  IMAD R6, R6, 0x4, R11 ;  /* 0x0000000406067824 */ /* 0x000fe200078e020b */
[----:B------:R-:W-:-:S04]  /*0600*/  @!UP0 UIADD3 UR4, -UR4, 0x100000, URZ ;  /* 0x0010000004048890 */ /* 0x000fc8000fffe13f */
[----:B------:R-:W-:Y:S02]  /*0610*/  @!UP0 USHF.L.U32 UR5, UR4, 0xb, URZ ;  /* 0x0000000b04058899 */ /* 0x000fe4000800063f */
[----:B------:R-:W-:Y:S01]  /*0620*/  @!UP0 USHF.L.U32 UR4, UR4, 0x1, URZ ;  /* 0x0000000104048899 */ /* 0x000fe2000800063f */
[----:B---3--:R-:W-:Y:S01]  /*0630*/  ISETP.EQ.U32.AND P2, PT, R14, 0x1, PT ;  /* 0x000000010e00780c */ /* 0x008fe20003f42070 */
[----:B------:R-:W3:Y:S01]  /*0640*/  LDC R11, c[0x0][0x148] ;  /* 0x00005200ff0b7b82 */ /* 0x000ee20000000800 */
[----:B------:R-:W5:Y:S01]  /*0650*/  F2I.U32.TRUNC.NTZ R13, R13 ;  /* 0x0000000d000d7305 */ /* 0x000f62000020f000 */
[----:B------:R-:W-:Y:S01]  /*0660*/  LEA.HI R2, R6, R6, RZ, 0x1 ;  /* 0x0000000606027211 */ /* 0x000fe200078f08ff */
[----:B------:R-:W-:Y:S01]  /*0670*/  VOTEU.ALL UP1, P0 ;  /* 0x00000000003f7886 */ /* 0x000fe20000020000 */
[----:B0-----:R-:W-:Y:S02]  /*0680*/  IMAD.MOV R15, RZ, RZ, -R10 ;  /* 0x000000ffff0f7224 */ /* 0x001fe400078e0a0a */
[----:B------:R-:W-:-:S02]  /*0690*/  LOP3.LUT R3, R2, 0xfffffffe, RZ, 0xc0, !PT ;  /* 0xfffffffe02037812 */ /* 0x000fc400078ec0ff */
[----:B------:R-:W-:Y:S01]  /*06a0*/  SHF.R.S32.HI R2, RZ, 0x1f, R7 ;  /* 0x0000001fff027819 */ /* 0x000fe20000011407 */
[----:B--2---:R-:W-:Y:S02]  /*06b0*/  IMAD R10, R12, R15, UR8 ;  /* 0x000000080c0a7e24 */ /* 0x004fe4000f8e020f */
[----:B------:R-:W-:Y:S01]  /*06c0*/  IMAD.IADD R3, R6, 0x1, -R3 ;  /* 0x0000000106037824 */ /* 0x000fe200078e0a03 */
[----:B------:R-:W-:-:S04]  /*06d0*/  LEA.HI R2, R2, R7, RZ, 0x2 ;  /* 0x0000000702027211 */ /* 0x000fc800078f10ff */
[----:B------:R-:W-:Y:S01]  /*06e0*/  ISETP.NE.AND P4, PT, R3, R10, PT ;  /* 0x0000000a0300720c */ /* 0x000fe20003f85270 */
[----:B------:R-:W-:Y:S01]  /*06f0*/  IMAD.SHL.U32 R3, R6, 0x4, RZ ;  /* 0x0000000406037824 */ /* 0x000fe200078e00ff */
[----:B------:R-:W-:Y:S01]  /*0700*/  LOP3.LUT R2, R2, 0xfffffffc, RZ, 0xc0, !PT ;  /* 0xfffffffc02027812 */ /* 0x000fe200078ec0ff */
[----:B-----5:R-:W-:Y:S01]  /*0710*/  IMAD.MOV R20, RZ, RZ, -R13 ;  /* 0x000000ffff147224 */ /* 0x020fe200078e0a0d */
[----:B-1----:R-:W-:Y:S02]  /*0720*/  @!UP0 ULEA UR6, UR7, UR6, 0x18 ;  /* 0x0000000607068291 */ /* 0x002fe4000f8ec03f */
[----:B------:R-:W-:Y:S01]  /*0730*/  LOP3.LUT R3, R6, 0xc, R3, 0x78, !PT ;  /* 0x0000000c06037812 */ /* 0x000fe200078e7803 */
[----:B------:R-:W-:Y:S01]  /*0740*/  IMAD.IADD R7, R7, 0x1, -R2 ;  /* 0x0000000107077824 */ /* 0x000fe200078e0a02 */
[----:B------:R-:W-:Y:S01]  /*0750*/  VOTEU.ALL UP0, P0 ;  /* 0x00000000003f7886 */ /* 0x000fe20000000000 */
[----:B---3--:R-:W-:Y:S01]  /*0760*/  IMAD R13, R11, R20, R8 ;  /* 0x000000140b0d7224 */ /* 0x008fe200078e0208 */
[----:B------:R-:W-:Y:S01]  /*0770*/  LOP3.LUT P0, RZ, R5, 0x7, RZ, 0xc0, !PT ;  /* 0x0000000705ff7812 */ /* 0x000fe2000780c0ff */
[----:B------:R-:W-:Y:S01]  /*0780*/  IMAD.MOV.U32 R6, RZ, RZ, 0x1 ;  /* 0x00000001ff067424 */ /* 0x000fe200078e00ff */
[----:B------:R-:W-:-:S02]  /*0790*/  ISETP.NE.AND P1, PT, R7, 0x3, PT ;  /* 0x000000030700780c */ /* 0x000fc40003f25270 */
[----:B------:R-:W-:Y:S02]  /*07a0*/  @P4 LEA.HI R2, R3, R3, RZ, 0x1 ;  /* 0x0000000303024211 */ /* 0x000fe400078f08ff */
[----:B------:R-:W-:Y:S01]  /*07b0*/  ISETP.EQ.OR P1, PT, R7, RZ, !P1 ;  /* 0x000000ff0700720c */ /* 0x000fe20004f22670 */
[----:B------:R-:W0:Y:S02]  /*07c0*/  FENCE.VIEW.ASYNC.S ;  /* 0x00000000000073c6 */ /* 0x000e240000000000 */
[----:B0-----:R0:W1:Y:S01]  /*07d0*/  @!UP0 SYNCS.EXCH.64 URZ, [UR6+0xa0], UR4 ;  /* 0x0000a004063f85b2 */ /* 0x0010620008000100 */
[----:B------:R-:W-:Y:S02]  /*07e0*/  @P4 SHF.R.S32.HI R2, RZ, 0x1, R2 ;  /* 0x00000001ff024819 */ /* 0x000fe40000011402 */
[----:B------:R-:W-:Y:S02]  /*07f0*/  ISETP.LT.U32.AND P0, PT, R3, 0x4, !P0 ;  /* 0x000000040300780c */ /* 0x000fe40004701070 */
[----:B------:R-:W-:-:S02]  /*0800*/  @P4 ISETP.NE.AND P5, PT, R2, R13, PT ;  /* 0x0000000d0200420c */ /* 0x000fc40003fa5270 */
[----:B------:R-:W-:Y:S02]  /*0810*/  ISETP.EQ.AND P1, PT, R4, RZ, P1 ;  /* 0x000000ff0400720c */ /* 0x000fe40000f22270 */
[----:B------:R-:W-:Y:S02]  /*0820*/  SEL R5, RZ, 0x1, !P0 ;  /* 0x00000001ff057807 */ /* 0x000fe40004000000 */
[----:B------:R-:W-:Y:S02]  /*0830*/  @P4 SEL R6, RZ, 0x1, P5 ;  /* 0x00000001ff064807 */ /* 0x000fe40002800000 */
[----:B------:R-:W-:Y:S02]  /*0840*/  SEL R2, RZ, 0x1, !P1 ;  /* 0x00000001ff027807 */ /* 0x000fe40004800000 */
[----:B------:R-:W-:Y:S01]  /*0850*/  LOP3.LUT R6, R6, R5, RZ, 0xc0, !PT ;  /* 0x0000000506067212 */ /* 0x000fe200078ec0ff */
[----:B------:R0:W2:Y:S01]  /*0860*/  @!UP1 SYNCS.EXCH.64 URZ, [UR6+0xa8], UR4 ;  /* 0x0000a804063f95b2 */ /* 0x0000a20008000100 */
[----:B------:R-:W-:Y:S01]  /*0870*/  SEL R2, R2, 0x2, P6 ;  /* 0x0000000202027807 */ /* 0x000fe20003000000 */
[----:B------:R-:W-:Y:S01]  /*0880*/  NOP ;  /* 0x0000000000007918 */ /* 0x000fe20000000000 */
[----:B------:R-:W-:Y:S05]  /*0890*/  @!P2 BRA `(.L_x_4) ;  /* 0x000000000008a947 */ /* 0x000fea0003800000 */
[----:B-12-4-:R-:W-:Y:S01]  /*08a0*/  UCGABAR_ARV ;  /* 0x00000000000079c7 */ /* 0x016fe20008000000 */
[----:B------:R-:W-:Y:S05]  /*08b0*/  BRA `(.L_x_5) ;  /* 0x0000000000047947 */ /* 0x000fea0003800000 */
.L_x_4:
[----:B-12-4-:R-:W-:Y:S01]  /*08c0*/  NOP ;  /* 0x0000000000007918 */ /* 0x016fe20000000000 */
.L_x_5:
[----:B------:R-:W1:Y:S01]  /*08d0*/  LDC R4, c[0x0][0x65c] ;  /* 0x00019700ff047b82 */ /* 0x000e620000000800 */
[----:B------:R-:W-:Y:S01]  /*08e0*/  IMAD.MOV.U32 R5, RZ, RZ, RZ ;  /* 0x000000ffff057224 */ /* 0x000fe200078e00ff */
[----:B-1----:R-:W-:Y:S01]  /*08f0*/  ISETP.NE.AND P4, PT, R4, 0x1, PT ;  /* 0x000000010400780c */ /* 0x002fe20003f85270 */
[----:B------:R-:W-:-:S12]  /*0900*/  IMAD.U32 R4, RZ, RZ, UR8 ;  /* 0x00000008ff047e24 */ /* 0x000fd8000f8e00ff */
[----:B------:R-:W1:Y:S01]  /*0910*/  @P4 LDC R15, c[0x0][0x10] ;  /* 0x00000400ff0f4b82 */ /* 0x000e620000000800 */
[----:B------:R-:W-:Y:S02]  /*0920*/  @P4 IMAD.MOV.U32 R9, RZ, RZ, RZ ;  /* 0x000000ffff094224 */ /* 0x000fe400078e00ff */
[----:B------:R-:W-:-:S05]  /*0930*/  @P4 IMAD.MOV.U32 R17, RZ, RZ, RZ ;  /* 0x000000ffff114224 */ /* 0x000fca00078e00ff */
[----:B------:R-:W2:Y:S01]  /*0940*/  @!P4 LDC R13, c[0x0][0xc] ;  /* 0x00000300ff0dcb82 */ /* 0x000ea20000000800 */
[----:B-1----:R-:W-:-:S04]  /*0950*/  @P4 IMAD.WIDE.U32 R14, R15, UR8, R8 ;  /* 0x000000080f0e4c25 */ /* 0x002fc8000f8e0008 */
[----:B--2---:R-:W-:-:S04]  /*0960*/  @!P4 IMAD.WIDE.U32 R12, R8, R13, R4 ;  /* 0x0000000d080cc225 */ /* 0x004fc800078e0004 */
[----:B------:R-:W-:Y:S02]  /*0970*/  @P4 IMAD.MOV.U32 R4, RZ, RZ, R14 ;  /* 0x000000ffff044224 */ /* 0x000fe400078e000e */
[----:B------:R-:W-:Y:S02]  /*0980*/  @P4 IMAD.IADD R5, R15, 0x1, R17 ;  /* 0x000000010f054824 */ /* 0x000fe400078e0211 */
[----:B------:R-:W-:Y:S02]  /*0990*/  @!P4 IMAD.MOV.U32 R4, RZ, RZ, R12 ;  /* 0x000000ffff04c224 */ /* 0x000fe400078e000c */
[----:B------:R-:W-:Y:S01]  /*09a0*/  @!P4 IMAD.MOV.U32 R5, RZ, RZ, R13 ;  /* 0x000000ffff05c224 */ /* 0x000fe200078e000d */
[----:B------:R-:W-:Y:S06]  /*09b0*/  @!P2 BRA `(.L_x_6) ;  /* 0x00000000000ca947 */ /* 0x000fec0003800000 */
[----:B------:R-:W-:Y:S01]  /*09c0*/  UCGABAR_WAIT ;  /* 0x0000000000007dc7 */ /* 0x000fe20008000000 */
[----:B------:R-:W-:Y:S01]  /*09d0*/  CCTL.IVALL ;  /* 0x00000000ff00798f */ /* 0x000fe20002000000 */
[----:B------:R-:W-:Y:S05]  /*09e0*/  BRA `(.L_x_7) ;  /* 0x0000000000047947 */ /* 0x000fea0003800000 */
.L_x_6:
[----:B------:R-:W-:Y:S06]  /*09f0*/  BAR.SYNC.DEFER_BLOCKING 0x0 ;  /* 0x0000000000007b1d */ /* 0x000fec0000010000 */
.L_x_7:
[----:B------:R-:W-:Y:S05]  /*0a00*/  @!P3 BRA `(.L_x_8) ;  /* 0x0000004c0054b947 */ /* 0x000fea0003800000 */
[----:B------:R-:W-:-:S13]  /*0a10*/  ISETP.GT.U32.AND P0, PT, R16, 0x1, PT ;  /* 0x000000011000780c */ /* 0x000fda0003f04070 */
[----:B0-----:R-:W-:Y:S05]  /*0a20*/  @P0 EXIT ;  /* 0x000000000000094d */ /* 0x001fea0003800000 */
[----:B------:R-:W-:Y:S01]  /*0a30*/  ULDC.64 UR4, c[0x0][0x650] ;  /* 0x0001940000047ab9 */ /* 0x000fe20000000a00 */
[----:B------:R-:W-:Y:S01]  /*0a40*/  PRMT R14, RZ, 0x7610, R14 ;  /* 0x00007610ff0e7816 */ /* 0x000fe2000000000e */
[----:B------:R-:W-:Y:S01]  /*0a50*/  IMAD.MOV.U32 R71, RZ, RZ, -0x1 ;  /* 0xffffffffff477424 */ /* 0x000fe200078e00ff */
[----:B------:R-:W-:Y:S01]  /*0a60*/  ISETP.GE.U32.AND P0, PT, R4, UR4, PT ;  /* 0x0000000404007c0c */ /* 0x000fe2000bf06070 */
[----:B------:R-:W-:Y:S02]  /*0a70*/  IMAD.MOV.U32 R15, RZ, RZ, -0x1 ;  /* 0xffffffffff0f7424 */ /* 0x000fe400078e00ff */
[----:B------:R-:W-:Y:S01]  /*0a80*/  IMAD.MOV.U32 R73, RZ, RZ, -0x1 ;  /* 0xffffffffff497424 */ /* 0x000fe200078e00ff */
[----:B------:R-:W-:-:S13]  /*0a90*/  ISETP.GE.U32.AND.EX P0, PT, R5, UR5, PT, P0 ;  /* 0x0000000505007c0c */ /* 0x000fda000bf06100 */
[----:B------:R-:W-:Y:S05]  /*0aa0*/  @P0 BRA `(.L_x_9) ;  /* 0x0000000400240947 */ /* 0x000fea0003800000 */
[----:B------:R-:W0:Y:S01]  /*0ab0*/  LDC.64 R22, c[0x0][0x628] ;  /* 0x00018a00ff167b82 */ /* 0x000e220000000a00 */
[----:B------:R-:W-:Y:S02]  /*0ac0*/  IMAD.MOV.U32 R12, RZ, RZ, R4 ;  /* 0x000000ffff0c7224 */ /* 0x000fe400078e0004 */
[----:B------:R-:W-:-:S05]  /*0ad0*/  IMAD.MOV.U32 R13, RZ, RZ, R5 ;  /* 0x000000ffff0d7224 */ /* 0x000fca00078e0005 */
[----:B------:R-:W1:Y:S08]  /*0ae0*/  LDC R18, c[0x0][0x630] ;  /* 0x00018c00ff127b82 */ /* 0x000e700000000800 */
[----:B------:R-:W2:Y:S01]  /*0af0*/  LDC.64 R24, c[0x0][0x620] ;  /* 0x00018800ff187b82 */ /* 0x000ea20000000a00 */
[----:B0-----:R-:W-:-:S04]  /*0b00*/  ISETP.NE.U32.AND P0, PT, R22, RZ, PT ;  /* 0x000000ff1600720c */ /* 0x001fc80003f05070 */
[----:B------:R-:W-:-:S13]  /*0b10*/  ISETP.NE.AND.EX P0, PT, R23, RZ, PT, P0 ;  /* 0x000000ff1700720c */ /* 0x000fda0003f05300 */
[----:B-12---:R-:W-:Y:S05]  /*0b20*/  @!P0 BRA `(.L_x_10) ;  /* 0x0000000000288947 */ /* 0x006fea0003800000 */
[----:B------:R-:W0:Y:S02]  /*0b30*/  LDC R7, c[0x0][0x634] ;  /* 0x00018d00ff077b82 */ /* 0x000e240000000800 */
[----:B0-----:R-:W-:-:S05]  /*0b40*/  IADD3 R7, P0, R4, R7, RZ ;  /* 0x0000000704077210 */ /* 0x001fca0007f1e0ff */
[----:B------:R-:W-:-:S04]  /*0b50*/  IMAD.X R19, RZ, RZ, R5, P0 ;  /* 0x000000ffff137224 */ /* 0x000fc800000e0605 */
[----:B------:R-:W-:-:S04]  /*0b60*/  IMAD.WIDE.U32 R12, R19, R22, RZ ;  /* 0x00000016130c7225 */ /* 0x000fc800078e00ff */
[----:B------:R-:W-:-:S04]  /*0b70*/  IMAD.WIDE.U32 R14, P0, R7, R23, R12 ;  /* 0x00000017070e7225 */ /* 0x000fc8000780000c */
[----:B------:R-:W-:-:S04]  /*0b80*/  IMAD.WIDE.U32 R12, R7, R22, RZ ;  /* 0x00000016070c7225 */ /* 0x000fc800078e00ff */
[----:B------:R-:W-:Y:S01]  /*0b90*/  IMAD.X R17, RZ, RZ, RZ, P0 ;  /* 0x000000ffff117224 */ /* 0x000fe200000e06ff */
[----:B------:R-:W-:Y:S01]  /*0ba0*/  IADD3 RZ, P0, R13, R14, RZ ;  /* 0x0000000e0dff7210 */ /* 0x000fe20007f1e0ff */
[----:B------:R-:W-:-:S04]  /*0bb0*/  IMAD.MOV.U32 R16, RZ, RZ, R15 ;  /* 0x000000ffff107224 */ /* 0x000fc800078e000f */
[----:B------:R-:W-:-:S08]  /*0bc0*/  IMAD.WIDE.U32.X R12, R19, R23, R16, P0 ;  /* 0x00000017130c7225 */ /* 0x000fd000000e0410 */
.L_x_10:
[----:B------:R-:W0:Y:S01]  /*0bd0*/  LDC.64 R28, c[0x0][0x640] ;  /* 0x00019000ff1c7b82 */ /* 0x000e220000000a00 */
[--C-:B------:R-:W-:Y:S01]  /*0be0*/  SHF.R.U64 R73, R12, R18, R13.reuse ;  /* 0x000000120c497219 */ /* 0x100fe2000000120d */
[----:B------:R-:W-:Y:S01]  /*0bf0*/  IMAD R27, R11, R20, R8 ;  /* 0x000000140b1b7224 */ /* 0x000fe200078e0208 */
[----:B------:R-:W-:Y:S01]  /*0c00*/  SHF.R.U32.HI R7, RZ, R18, R13 ;  /* 0x00000012ff077219 */ /* 0x000fe2000001160d */
[----:B------:R-:W-:Y:S01]  /*0c10*/  IMAD.MOV.U32 R23, RZ, RZ, 0x1 ;  /* 0x00000001ff177424 */ /* 0x000fe200078e00ff */
[----:B------:R-:W-:-:S03]  /*0c20*/  IADD3 R9, P0, RZ, -R73, RZ ;  /* 0x80000049ff097210 */ /* 0x000fc60007f1e0ff */
[----:B------:R-:W1:Y:S02]  /*0c30*/  LDC R22, c[0x0][0x618] ;  /* 0x00018600ff167b82 */ /* 0x000e640000000800 */
[----:B------:R-:W-:Y:S02]  /*0c40*/  IMAD.X R7, RZ, RZ, ~R7, P0 ;  /* 0x000000ffff077224 */ /* 0x000fe400000e0e07 */
[----:B------:R-:W-:-:S04]  /*0c50*/  IMAD.WIDE.U32 R12, R9, R24, R4 ;  /* 0x00000018090c7225 */ /* 0x000fc800078e0004 */
[----:B------:R-:W2:Y:S01]  /*0c60*/  LDC R18, c[0x0][0x608] ;  /* 0x00018200ff127b82 */ /* 0x000ea20000000800 */
[----:B------:R-:W-:Y:S02]  /*0c70*/  IMAD R14, R7, R24, RZ ;  /* 0x00000018070e7224 */ /* 0x000fe400078e02ff */
[----:B------:R-:W-:Y:S02]  /*0c80*/  IMAD.MOV.U32 R7, RZ, RZ, -0x1 ;  /* 0xffffffffff077424 */ /* 0x000fe400078e00ff */
[----:B------:R-:W-:-:S03]  /*0c90*/  IMAD R9, R9, R25, R14 ;  /* 0x0000001909097224 */ /* 0x000fc600078e020e */
[----:B------:R-:W3:Y:S01]  /*0ca0*/  LDC R26, c[0x0][0x658] ;  /* 0x00019600ff1a7b82 */ /* 0x000ee20000000800 */
[----:B------:R-:W-:Y:S01]  /*0cb0*/  IMAD.IADD R9, R13, 0x1, R9 ;  /* 0x000000010d097824 */ /* 0x000fe200078e0209 */
[----:B0-----:R-:W-:-:S04]  /*0cc0*/  ISETP.NE.U32.AND P0, PT, R28, RZ, PT ;  /* 0x000000ff1c00720c */ /* 0x001fc80003f05070 */
[----:B------:R-:W-:Y:S02]  /*0cd0*/  ISETP.NE.AND.EX P0, PT, R29, RZ, PT, P0 ;  /* 0x000000ff1d00720c */ /* 0x000fe40003f05300 */
[----:B------:R-:W0:Y:S01]  /*0ce0*/  LDC R24, c[0x0][0x600] ;  /* 0x00018000ff187b82 */ /* 0x000e220000000800 */
[-CC-:B-1----:R-:W-:Y:S02]  /*0cf0*/  SHF.R.U64 R16, R12, R22.reuse, R9.reuse ;  /* 0x000000160c107219 */ /* 0x182fe40000001209 */
[----:B------:R-:W-:-:S05]  /*0d00*/  SHF.R.U32.HI R9, RZ, R22, R9 ;  /* 0x00000016ff097219 */ /* 0x000fca0000011609 */
[----:B------:R-:W1:Y:S01]  /*0d10*/  LDC R19, c[0x0][0x648] ;  /* 0x00019200ff137b82 */ /* 0x000e620000000800 */
[-CC-:B--2---:R-:W-:Y:S02]  /*0d20*/  SHF.R.U64 R22, R16, R18.reuse, R9.reuse ;  /* 0x0000001210167219 */ /* 0x184fe40000001209 */
[----:B------:R-:W-:-:S05]  /*0d30*/  SHF.R.U32.HI R9, RZ, R18, R9 ;  /* 0x00000012ff097219 */ /* 0x000fca0000011609 */
[----:B------:R-:W2:Y:S01]  /*0d40*/  LDC R21, c[0x0][0x638] ;  /* 0x00018e00ff157b82 */ /* 0x000ea20000000800 */
[-CC-:B---3--:R-:W-:Y:S02]  /*0d50*/  SHF.R.U64 R18, R22, R26.reuse, R9.reuse ;  /* 0x0000001a16127219 */ /* 0x188fe40000001209 */
[-C--:B------:R-:W-:Y:S02]  /*0d60*/  SHF.L.U32 R7, R7, R26.reuse, RZ ;  /* 0x0000001a07077219 */ /* 0x080fe400000006ff */
[----:B------:R-:W-:Y:S01]  /*0d70*/  SHF.R.U32.HI R9, RZ, R26, R9 ;  /* 0x0000001aff097219 */ /* 0x000fe20000011609 */
[----:B------:R-:W-:Y:S01]  /*0d80*/  IMAD.MOV.U32 R8, RZ, RZ, R18 ;  /* 0x000000ffff087224 */ /* 0x000fe200078e0012 */
[----:B------:R-:W-:Y:S01]  /*0d90*/  LOP3.LUT R11, RZ, R7, RZ, 0x33, !PT ;  /* 0x00000007ff0b7212 */ /* 0x000fe200078e33ff */
[----:B------:R-:W3:Y:S01]  /*0da0*/  LDC R25, c[0x0][0x610] ;  /* 0x00018400ff197b82 */ /* 0x000ee20000000800 */
[----:B------:R-:W-:Y:S05]  /*0db0*/  @!P0 BRA `(.L_x_11) ;  /* 0x0000000000288947 */ /* 0x000fea0003800000 */
[----:B------:R-:W4:Y:S02]  /*0dc0*/  LDC R7, c[0x0][0x64c] ;  /* 0x00019300ff077b82 */ /* 0x000f240000000800 */
[----:B----4-:R-:W-:-:S05]  /*0dd0*/  IADD3 R7, P0, R18, R7, RZ ;  /* 0x0000000712077210 */ /* 0x010fca0007f1e0ff */
        /* <DEDUP_REMOVED lines=8> */
.L_x_11:
[----:B-1----:R-:W-:Y:S01]  /*0e60*/  SHF.R.U64 R9, R8, R19, R9 ;  /* 0x0000001308097219 */ /* 0x002fe20000001209 */
[----:B------:R-:W-:Y:S01]  /*0e70*/  IMAD.MOV.U32 R14, RZ, RZ, 0x1 ;  /* 0x00000001ff0e7424 */ /* 0x000fe200078e00ff */
[----:B------:R-:W-:Y:S01]  /*0e80*/  LOP3.LUT R8, R22, R11, RZ, 0xc0, !PT ;  /* 0x0000000b16087212 */ /* 0x000fe200078ec0ff */
[----:B0-----:R-:W-:Y:S01]  /*0e90*/  VIADD R11, R24, 0xffffffff ;  /* 0xffffffff180b7836 */ /* 0x001fe20000000000 */
[----:B------:R-:W-:Y:S01]  /*0ea0*/  SHF.L.U32 R7, R23, R26, RZ ;  /* 0x0000001a17077219 */ /* 0x000fe200000006ff */
[----:B------:R-:W-:Y:S01]  /*0eb0*/  IMAD.MOV R12, RZ, RZ, -R9 ;  /* 0x000000ffff0c7224 */ /* 0x000fe200078e0a09 */
[----:B------:R-:W-:Y:S02]  /*0ec0*/  SEL R10, R10, R27, !P4 ;  /* 0x0000001b0a0a7207 */ /* 0x000fe40006000000 */
[----:B------:R-:W-:Y:S01]  /*0ed0*/  LOP3.LUT R11, R16, R11, RZ, 0xc0, !PT ;  /* 0x0000000b100b7212 */ /* 0x000fe200078ec0ff */
[----:B------:R-:W-:Y:S02]  /*0ee0*/  IMAD R9, R7, R9, R8 ;  /* 0x0000000907097224 */ /* 0x000fe400078e0208 */
[----:B--2---:R-:W-:-:S02]  /*0ef0*/  IMAD R7, R12, R21, R18 ;  /* 0x000000150c077224 */ /* 0x004fc400078e0212 */
[----:B---3--:R-:W-:Y:S02]  /*0f00*/  IMAD R10, R9, R25, R10 ;  /* 0x00000019090a7224 */ /* 0x008fe400078e020a */
[----:B------:R-:W-:-:S05]  /*0f10*/  IMAD R7, R7, R24, R11 ;  /* 0x0000001807077224 */ /* 0x000fca00078e020b */
[----:B------:R-:W-:Y:S02]  /*0f20*/  SEL R15, R7, R10, !P4 ;  /* 0x0000000a070f7207 */ /* 0x000fe40006000000 */
[----:B------:R-:W-:-:S07]  /*0f30*/  SEL R71, R10, R7, !P4 ;  /* 0x000000070a477207 */ /* 0x000fce0006000000 */
.L_x_9:
[----:B------:R-:W-:-:S08]  /*0f40*/  NOP ;  /* 0x0000000000007918 */ /* 0x000fd00000000000 */
[----:B------:R-:W0:Y:S02]  /*0f50*/  USETMAXREG.TRY_ALLOC.CTAPOOL UP0, 0xe8 ;  /* 0x000000e8000079c8 */ /* 0x000e240008000600 */
[----:B0-----:R-:W-:-:S13]  /*0f60*/  PLOP3.LUT P0, PT, PT, PT, UP0, 0x80, 0x0 ;  /* 0x000000000000781c */ /* 0x001fda0003f0f008 */
[----:B------:R-:W-:Y:S05]  /*0f70*/  @!P0 BRA `(.L_x_9) ;  /* 0xfffffffc00f08947 */ /* 0x000fea000383ffff */
[----:B------:R-:W-:Y:S01]  /*0f80*/  ULDC.64 UR4, c[0x0][0x598] ;  /* 0x0001660000047ab9 */ /* 0x000fe20000000a00 */
[----:B------:R-:W-:Y:S01]  /*0f90*/  ULDC.64 UR16, c[0x0][0x208] ;  /* 0x0000820000107ab9 */ /* 0x000fe20000000a00 */
[----:B------:R-:W-:-:S04]  /*0fa0*/  ISETP.NE.U32.AND P0, PT, RZ, UR4, PT ;  /* 0x00000004ff007c0c */ /* 0x000fc8000bf05070 */
[----:B------:R-:W-:-:S13]  /*0fb0*/  ISETP.NE.AND.EX P0, PT, RZ, UR5, PT, P0 ;  /* 0x00000005ff007c0c */ /* 0x000fda000bf05300 */
[----:B------:R-:W-:Y:S05]  /*0fc0*/  @!P0 BRA `(.L_x_12) ;  /* 0x00000000001c8947 */ /* 0x000fea0003800000 */
[----:B------:R-:W0:Y:S02]  /*0fd0*/  LDC.64 R8, c[0x0][0x598] ;  /* 0x00016600ff087b82 */ /* 0x000e240000000a00 */
[----:B0-----:R-:W2:Y:S02]  /*0fe0*/  LDG.E.64 R8, desc[UR16][R8.64] ;  /* 0x0000001008087981 */ /* 0x001ea4000c1e1b00 */
[----:B--2---:R-:W-:-:S04]  /*0ff0*/  ISETP.NE.U32.AND P0, PT, R8, RZ, PT ;  /* 0x000000ff0800720c */ /* 0x004fc80003f05070 */
[----:B------:R-:W-:-:S13]  /*1000*/  ISETP.NE.AND.EX P0, PT, R9, RZ, PT, P0 ;  /* 0x000000ff0900720c */ /* 0x000fda0003f05300 */
[----:B------:R-:W-:Y:S05]  /*1010*/  @!P0 BRA `(.L_x_12) ;  /* 0x0000000000088947 */ /* 0x000fea0003800000 */
[----:B------:R0:W5:Y:S01]  /*1020*/  LD.E R7, desc[UR16][R8.64] ;  /* 0x0000001008077980 */ /* 0x000162000c101900 */
[----:B------:R-:W-:Y:S05]  /*1030*/  BRA `(.L_x_13) ;  /* 0x0000000000207947 */ /* 0x000fea0003800000 */
.L_x_12:
[----:B------:R-:W-:Y:S02]  /*1040*/  ULDC.64 UR4, c[0x0][0x588] ;  /* 0x0001620000047ab9 */ /* 0x000fe40000000a00 */
[----:B------:R-:W-:-:S04]  /*1050*/  ISETP.NE.U32.AND P0, PT, RZ, UR4, PT ;  /* 0x00000004ff007c0c */ /* 0x000fc8000bf05070 */
[----:B------:R-:W-:-:S13]  /*1060*/  ISETP.NE.AND.EX P0, PT, RZ, UR5, PT, P0 ;  /* 0x00000005ff007c0c */ /* 0x000fda000bf05300 */
[----:B------:R-:W-:Y:S05]  /*1070*/  @!P0 BRA `(.L_x_14) ;  /* 0x00000000000c8947 */ /* 0x000fea0003800000 */
[----:B------:R-:W0:Y:S02]  /*1080*/  LDC.64 R8, c[0x0][0x588] ;  /* 0x00016200ff087b82 */ /* 0x000e240000000a00 */
[----:B0-----:R1:W5:Y:S01]  /*1090*/  LDG.E R7, desc[UR16][R8.64] ;  /* 0x0000001008077981 */ /* 0x001362000c1e1900 */
[----:B------:R-:W-:Y:S05]  /*10a0*/  BRA `(.L_x_13) ;  /* 0x0000000000047947 */ /* 0x000fea0003800000 */
.L_x_14:
[----:B------:R-:W2:Y:S02]  /*10b0*/  LDC R7, c[0x0][0x580] ;  /* 0x00016000ff077b82 */ /* 0x000ea40000000800 */
.L_x_13:
[----:B------:R-:W-:Y:S02]  /*10c0*/  ULDC.64 UR4, c[0x0][0x5a0] ;  /* 0x0001680000047ab9 */ /* 0x000fe40000000a00 */
[----:B------:R-:W-:-:S04]  /*10d0*/  ISETP.NE.U32.AND P0, PT, RZ, UR4, PT ;  /* 0x00000004ff007c0c */ /* 0x000fc8000bf05070 */
[----:B------:R-:W-:-:S13]  /*10e0*/  ISETP.NE.AND.EX P0, PT, RZ, UR5, PT, P0 ;  /* 0x00000005ff007c0c */ /* 0x000fda000bf05300 */
[----:B------:R-:W-:Y:S05]  /*10f0*/  @!P0 BRA `(.L_x_15) ;  /* 0x00000000001c8947 */ /* 0x000fea0003800000 */
[----:B01----:R-:W0:Y:S02]  /*1100*/  LDC.64 R8, c[0x0][0x5a0] ;  /* 0x00016800ff087b82 */ /* 0x003e240000000a00 */
[----:B0-----:R-:W3:Y:S02]  /*1110*/  LDG.E.64 R8, desc[UR16][R8.64] ;  /* 0x0000001008087981 */ /* 0x001ee4000c1e1b00 */
[----:B---3--:R-:W-:-:S04]  /*1120*/  ISETP.NE.U32.AND P0, PT, R8, RZ, PT ;  /* 0x000000ff0800720c */ /* 0x008fc80003f05070 */
[----:B------:R-:W-:-:S13]  /*1130*/  ISETP.NE.AND.EX P0, PT, R9, RZ, PT, P0 ;  /* 0x000000ff0900720c */ /* 0x000fda0003f05300 */
[----:B------:R-:W-:Y:S05]  /*1140*/  @!P0 BRA `(.L_x_15) ;  /* 0x0000000000088947 */ /* 0x000fea0003800000 */
[----:B------:R0:W5:Y:S01]  /*1150*/  LD.E R12, desc[UR16][R8.64] ;  /* 0x00000010080c7980 */ /* 0x000162000c101900 */
[----:B------:R-:W-:Y:S05]  /*1160*/  BRA `(.L_x_16) ;  /* 0x0000000000207947 */ /* 0x000fea0003800000 */
.L_x_15:
[----:B------:R-:W-:Y:S02]  /*1170*/  ULDC.64 UR4, c[0x0][0x590] ;  /* 0x0001640000047ab9 */ /* 0x000fe40000000a00 */
[----:B------:R-:W-:-:S04]  /*1180*/  ISETP.NE.U32.AND P0, PT, RZ, UR4, PT ;  /* 0x00000004ff007c0c */ /* 0x000fc8000bf05070 */
[----:B------:R-:W-:-:S13]  /*1190*/  ISETP.NE.AND.EX P0, PT, RZ, UR5, PT, P0 ;  /* 0x00000005ff007c0c */ /* 0x000fda000bf05300 */
[----:B------:R-:W-:Y:S05]  /*11a0*/  @!P0 BRA `(.L_x_17) ;  /* 0x00000000000c8947 */ /* 0x000fea0003800000 */
[----:B------:R-:W3:Y:S02]  /*11b0*/  LDC.64 R12, c[0x0][0x590] ;  /* 0x00016400ff0c7b82 */ /* 0x000ee40000000a00 */
[----:B---3--:R3:W5:Y:S01]  /*11c0*/  LDG.E R12, desc[UR16][R12.64] ;  /* 0x000000100c0c7981 */ /* 0x008762000c1e1900 */
[----:B------:R-:W-:Y:S05]  /*11d0*/  BRA `(.L_x_16) ;  /* 0x0000000000047947 */ /* 0x000fea0003800000 */
.L_x_17:
[----:B------:R-:W4:Y:S02]  /*11e0*/  LDC R12, c[0x0][0x584] ;  /* 0x00016100ff0c7b82 */ /* 0x000f240000000800 */
.L_x_16:
[----:B------:R-:W-:-:S13]  /*11f0*/  LOP3.LUT P0, RZ, R14, 0xff, RZ, 0xc0, !PT ;  /* 0x000000ff0eff7812 */ /* 0x000fda000780c0ff */
[----:B------:R-:W-:Y:S05]  /*1200*/  @!P0 EXIT ;  /* 0x000000000000894d */ /* 0x000fea0003800000 */
[----:B------:R-:W-:Y:S01]  /*1210*/  ULDC UR4, c[0x0][0x28c] ;  /* 0x0000a30000047ab9 */ /* 0x000fe20000000800 */
[----:B------:R-:W-:Y:S01]  /*1220*/  LOP3.LUT R81, R2, 0x1, RZ, 0xfc, !PT ;  /* 0x0000000102517812 */ /* 0x000fe200078efcff */
[----:B------:R-:W-:-:S04]  /*1230*/  UIADD3 UR4, UR4, 0x7f, URZ ;  /* 0x0000007f04047890 */ /* 0x000fc8000fffe03f */
[----:B------:R-:W-:-:S04]  /*1240*/  USHF.R.S32.HI UR5, URZ, 0x1f, UR4 ;  /* 0x0000001f3f057899 */ /* 0x000fc80008011404 */
[----:B------:R-:W-:-:S03]  /*1250*/  ULEA.HI UR5, UR5, UR4, URZ, 0x7 ;  /* 0x0000000405057291 */ /* 0x000fc6000f8f383f */
[----:B------:R-:W-:Y:S01]  /*1260*/  UMOV UR4, URZ ;  /* 0x0000003f00047c82 */ /* 0x000fe20008000000 */
[----:B------:R-:W-:-:S03]  /*1270*/  USHF.R.S32.HI UR9, URZ, 0x7, UR5 ;  /* 0x000000073f097899 */ /* 0x000fc60008011405 */
[----:B------:R-:W-:-:S09]  /*1280*/  UMOV UR5, URZ ;  /* 0x0000003f00057c82 */ /* 0x000fd20008000000 */
.L_x_108:
[----:B01----:R-:W-:Y:S01]  /*1290*/  LOP3.LUT R8, R0, 0x80, RZ, 0xc0, !PT ;  /* 0x0000008000087812 */ /* 0x003fe200078ec0ff */
[----:B------:R-:W0:Y:S01]  /*12a0*/  S2UR UR13, SR_CgaCtaId ;  /* 0x00000000000d79c3 */ /* 0x000e220000008800 */
[----:B------:R-:W-:Y:S01]  /*12b0*/  UMOV UR12, 0x400 ;  /* 0x00000400000c7882 */ /* 0x000fe20000000000 */
[----:B------:R-:W-:Y:S01]  /*12c0*/  UMOV UR6, URZ ;  /* 0x0000003f00067c82 */ /* 0x000fe20008000000 */
[----:B------:R-:W-:Y:S01]  /*12d0*/  SHF.R.U32.HI R8, RZ, 0x7, R8 ;  /* 0x00000007ff087819 */ /* 0x000fe20000011608 */
[----:B------:R-:W-:Y:S01]  /*12e0*/  UMOV UR7, URZ ;  /* 0x0000003f00077c82 */ /* 0x000fe20008000000 */
[----:B------:R-:W-:Y:S01]  /*12f0*/  UMOV UR18, UR5 ;  /* 0x0000000500127c82 */ /* 0x000fe20008000000 */
[----:B------:R-:W-:Y:S01]  /*1300*/  CS2R R16, SRZ ;  /* 0x0000000000107805 */ /* 0x000fe2000001ff00 */
[----:B---3--:R-:W-:Y:S01]  /*1310*/  IMAD.MOV.U32 R13, RZ, RZ, RZ ;  /* 0x000000ffff0d7224 */ /* 0x008fe200078e00ff */
[----:B------:R-:W1:Y:S01]  /*1320*/  LDC R9, c[0x0][0x28c] ;  /* 0x0000a300ff097b82 */ /* 0x000e620000000800 */
[----:B------:R-:W3:Y:S01]  /*1330*/  SHFL.IDX PT, R8, R8, RZ, 0x1f ;  /* 0x00001fff08087589 */ /* 0x000ee200000e0000 */
[----:B------:R-:W-:-:S02]  /*1340*/  CS2R R18, SRZ ;  /* 0x0000000000127805 */ /* 0x000fc4000001ff00 */
[----:B------:R-:W-:Y:S02]  /*1350*/  CS2R R20, SRZ ;  /* 0x0000000000147805 */ /* 0x000fe4000001ff00 */
[----:B------:R-:W-:Y:S02]  /*1360*/  CS2R R22, SRZ ;  /* 0x0000000000167805 */ /* 0x000fe4000001ff00 */
[----:B------:R-:W-:Y:S02]  /*1370*/  CS2R R56, SRZ ;  /* 0x0000000000387805 */ /* 0x000fe4000001ff00 */
[----:B------:R-:W-:Y:S02]  /*1380*/  CS2R R58, SRZ ;  /* 0x00000000003a7805 */ /* 0x000fe4000001ff00 */
[----:B------:R-:W-:Y:S02]  /*1390*/  CS2R R60, SRZ ;  /* 0x00000000003c7805 */ /* 0x000fe4000001ff00 */
[----:B------:R-:W-:-:S02]  /*13a0*/  CS2R R62, SRZ ;  /* 0x00000000003e7805 */ /* 0x000fc4000001ff00 */
[----:B------:R-:W-:Y:S02]  /*13b0*/  CS2R R64, SRZ ;  /* 0x0000000000407805 */ /* 0x000fe4000001ff00 */
[----:B------:R-:W-:Y:S02]  /*13c0*/  CS2R R66, SRZ ;  /* 0x0000000000427805 */ /* 0x000fe4000001ff00 */
[----:B------:R-:W-:Y:S01]  /*13d0*/  CS2R R68, SRZ ;  /* 0x0000000000447805 */ /* 0x000fe2000001ff00 */
[----:B------:R-:W-:Y:S01]  /*13e0*/  IMAD.MOV.U32 R70, RZ, RZ, RZ ;  /* 0x000000ffff467224 */ /* 0x000fe200078e00ff */
[----:B------:R-:W-:Y:S01]  /*13f0*/  CS2R R74, SRZ ;  /* 0x00000000004a7805 */ /* 0x000fe2000001ff00 */
[----:B------:R-:W-:Y:S01]  /*1400*/  IMAD.MOV.U32 R72, RZ, RZ, RZ ;  /* 0x000000ffff487224 */ /* 0x000fe200078e00ff */
[----:B------:R-:W-:Y:S02]  /*1410*/  CS2R R76, SRZ ;  /* 0x00000000004c7805 */ /* 0x000fe4000001ff00 */
[----:B------:R-:W-:Y:S01]  /*1420*/  CS2R R78, SRZ ;  /* 0x00000000004e7805 */ /* 0x000fe2000001ff00 */
[----:B------:R-:W-:Y:S01]  /*1430*/  IMAD.MOV.U32 R80, RZ, RZ, RZ ;  /* 0x000000ffff507224 */ /* 0x000fe200078e00ff */
[----:B----4-:R-:W-:Y:S01]  /*1440*/  CS2R R24, SRZ ;  /* 0x0000000000187805 */ /* 0x010fe2000001ff00 */
[----:B------:R-:W-:Y:S01]  /*1450*/  IMAD.U32 R14, RZ, RZ, UR4 ;  /* 0x00000004ff0e7e24 */ /* 0x000fe2000f8e00ff */
[----:B------:R-:W-:-:S02]  /*1460*/  CS2R R26, SRZ ;  /* 0x00000000001a7805 */ /* 0x000fc4000001ff00 */
[----:B------:R-:W-:Y:S02]  /*1470*/  CS2R R28, SRZ ;  /* 0x00000000001c7805 */ /* 0x000fe4000001ff00 */
[----:B------:R-:W-:Y:S02]  /*1480*/  CS2R R30, SRZ ;  /* 0x00000000001e7805 */ /* 0x000fe4000001ff00 */
[----:B------:R-:W-:Y:S02]  /*1490*/  CS2R R32, SRZ ;  /* 0x0000000000207805 */ /* 0x000fe4000001ff00 */
[----:B-1----:R-:W-:Y:S02]  /*14a0*/  ISETP.GE.AND P0, PT, R9, 0x1, PT ;  /* 0x000000010900780c */ /* 0x002fe40003f06270 */
[----:B------:R-:W-:Y:S02]  /*14b0*/  CS2R R34, SRZ ;  /* 0x0000000000227805 */ /* 0x000fe4000001ff00 */
[----:B---3--:R-:W-:-:S02]  /*14c0*/  R2UR UR8, R8 ;  /* 0x00000000080872ca */ /* 0x008fc400000e0000 */
        /* <DEDUP_REMOVED lines=8> */
[----:B------:R-:W-:Y:S02]  /*1550*/  CS2R R52, SRZ ;  /* 0x0000000000347805 */ /* 0x000fe4000001ff00 */
[----:B------:R-:W-:Y:S01]  /*1560*/  CS2R R54, SRZ ;  /* 0x0000000000367805 */ /* 0x000fe2000001ff00 */
[----:B------:R-:W-:-:S04]  /*1570*/  ULEA.HI UR10, UR8, UR8, URZ, 0x1 ;  /* 0x00000008080a7291 */ /* 0x000fc8000f8f083f */
[----:B------:R-:W-:Y:S02]  /*1580*/  ULOP3.LUT UR11, UR10, 0x7fffe, URZ, 0xc0, !UPT ;  /* 0x0007fffe0a0b7892 */ /* 0x000fe4000f8ec03f */
[----:B0-----:R-:W-:Y:S02]  /*1590*/  ULEA UR10, UR13, UR12, 0x18 ;  /* 0x0000000c0d0a7291 */ /* 0x001fe4000f8ec03f */
[----:B------:R-:W-:-:S03]  /*15a0*/  UIADD3 UR11, UR8, -UR11, URZ ;  /* 0x8000000b080b7290 */ /* 0x000fc6000fffe03f */
[----:B------:R-:W-:Y:S01]  /*15b0*/  UMOV UR8, URZ ;  /* 0x0000003f00087c82 */ /* 0x000fe20008000000 */
[----:B------:R-:W-:-:S04]  /*15c0*/  ULEA UR11, UR11, UR10, 0xd ;  /* 0x0000000a0b0b7291 */ /* 0x000fc8000f8e683f */
[----:B------:R-:W-:-:S04]  /*15d0*/  UIADD3 UR11, UR11, 0x180, URZ ;  /* 0x000001800b0b7890 */ /* 0x000fc8000fffe03f */
[----:B------:R-:W-:-:S04]  /*15e0*/  USHF.R.U32.HI UR11, URZ, 0x4, UR11 ;  /* 0x000000043f0b7899 */ /* 0x000fc8000801160b */
[----:B------:R-:W-:Y:S01]  /*15f0*/  ULOP3.LUT UR11, UR11, 0x3fff, URZ, 0xc0, !UPT ;  /* 0x00003fff0b0b7892 */ /* 0x000fe2000f8ec03f */
[----:B------:R-:W-:Y:S11]  /*1600*/  @!P0 BRA `(.L_x_18) ;  /* 0x0000000400a48947 */ /* 0x000ff60003800000 */
[----:B------:R-:W-:-:S13]  /*1610*/  ISETP.NE.AND P1, PT, R81, 0x3, PT ;  /* 0x000000035100780c */ /* 0x000fda0003f25270 */
[----:B------:R-:W-:Y:S05]  /*1620*/  @!P1 BRA `(.L_x_19) ;  /* 0x0000000000049947 */ /* 0x000fea0003800000 */
[----:B------:R-:W-:Y:S01]  /*1630*/  BPT.TRAP 0x1 ;  /* 0x000000040000795c */ /* 0x000fe20000300000 */
.L_x_19:
[----:B------:R-:W-:Y:S01]  /*1640*/  ULEA UR6, UR5, UR10, 0x3 ;  /* 0x0000000a05067291 */ /* 0x000fe2000f8e183f */
[----:B------:R-:W-:-:S05]  /*1650*/  IMAD.U32 R8, RZ, RZ, UR4 ;  /* 0x00000004ff087e24 */ /* 0x000fca000f8e00ff */
[----:B------:R-:W-:-:S04]  /*1660*/  SHF.L.U32 R8, R8, 0x1f, RZ ;  /* 0x0000001f08087819 */ /* 0x000fc800000006ff */
[----:B------:R0:W1:Y:S01]  /*1670*/  SYNCS.PHASECHK.TRANS64.TRYWAIT P0, [UR6], R8 ;  /* 0x00000008ff0075a7 */ /* 0x0000620008000146 */
[----:B------:R-:W-:Y:S05]  /*1680*/  @!P1 BRA `(.L_x_20) ;  /* 0x0000000000049947 */ /* 0x000fea0003800000 */
[----:B------:R-:W-:Y:S01]  /*1690*/  BPT.TRAP 0x1 ;  /* 0x000000040000795c */ /* 0x000fe20000300000 */
.L_x_20:
[----:B-1----:R-:W-:Y:S05]  /*16a0*/  @P0 BRA `(.L_x_21) ;  /* 0x0000000000080947 */ /* 0x002fea0003800000 */
[----:B------:R-:W1:Y:S02]  /*16b0*/  SYNCS.PHASECHK.TRANS64.TRYWAIT P0, [UR6], R8 ;  /* 0x00000008ff0075a7 */ /* 0x000e640008000146 */
[----:B-1----:R-:W-:Y:S05]  /*16c0*/  @!P0 BRA `(.L_x_22) ;  /* 0x0000005800748947 */ /* 0x002fea0003800000 */
.L_x_21:
[----:B------:R-:W-:Y:S01]  /*16d0*/  UIADD3 UR6, UR10, 0x24180, URZ ;  /* 0x000241800a067890 */ /* 0x000fe2000fffe03f */
[----:B------:R-:W-:Y:S01]  /*16e0*/  WARPGROUP.ARRIVE ;  /* 0x00000000000079c5 */ /* 0x000fe20000000000 */
[----:B------:R-:W-:Y:S01]  /*16f0*/  ULOP3.LUT UR8, UR11, 0x10000, URZ, 0xfc, !UPT ;  /* 0x000100000b087892 */ /* 0x000fe2000f8efc3f */
[----:B------:R-:W-:Y:S01]  /*1700*/  CS2R R16, SRZ ;  /* 0x0000000000107805 */ /* 0x000fe2000001ff00 */
[----:B------:R-:W-:Y:S01]  /*1710*/  USHF.R.U32.HI UR6, URZ, 0x4, UR6 ;  /* 0x000000043f067899 */ /* 0x000fe20008011606 */
[----:B------:R-:W-:Y:S01]  /*1720*/  IMAD.MOV.U32 R13, RZ, RZ, RZ ;  /* 0x000000ffff0d7224 */ /* 0x000fe200078e00ff */
[----:B------:R-:W-:Y:S01]  /*1730*/  UMOV UR13, 0x40000040 ;  /* 0x40000040000d7882 */ /* 0x000fe20000000000 */
[----:B------:R-:W-:Y:S01]  /*1740*/  UMOV UR15, 0x40000040 ;  /* 0x40000040000f7882 */ /* 0x000fe20000000000 */
[----:B------:R-:W-:Y:S01]  /*1750*/  ULOP3.LUT UR6, UR6, 0x3fff, URZ, 0xc0, !UPT ;  /* 0x00003fff06067892 */ /* 0x000fe2000f8ec03f */
[----:B------:R-:W-:Y:S02]  /*1760*/  CS2R R18, SRZ ;  /* 0x0000000000127805 */ /* 0x000fe4000001ff00 */
[----:B------:R-:W-:-:S02]  /*1770*/  CS2R R20, SRZ ;  /* 0x0000000000147805 */ /* 0x000fc4000001ff00 */
[----:B------:R-:W-:Y:S01]  /*1780*/  CS2R R22, SRZ ;  /* 0x0000000000167805 */ /* 0x000fe2000001ff00 */
[----:B------:R-:W-:Y:S01]  /*1790*/  ULOP3.LUT UR7, UR6, 0x10000, URZ, 0xfc, !UPT ;  /* 0x0001000006077892 */ /* 0x000fe2000f8efc3f */
[----:B------:R-:W-:Y:S01]  /*17a0*/  CS2R R56, SRZ ;  /* 0x0000000000387805 */ /* 0x000fe2000001ff00 */
[----:B------:R-:W-:Y:S01]  /*17b0*/  ULEA UR6, UR5, UR8, 0xa ;  /* 0x0000000805067291 */ /* 0x000fe2000f8e503f */
[----:B------:R-:W-:Y:S01]  /*17c0*/  CS2R R58, SRZ ;  /* 0x00000000003a7805 */ /* 0x000fe2000001ff00 */
[----:B------:R-:W-:Y:S01]  /*17d0*/  ULEA UR7, UR5, UR7, 0x9 ;  /* 0x0000000705077291 */ /* 0x000fe2000f8e483f */
[----:B------:R-:W-:Y:S02]  /*17e0*/  CS2R R60, SRZ ;  /* 0x00000000003c7805 */ /* 0x000fe4000001ff00 */
[----:B------:R-:W-:Y:S02]  /*17f0*/  CS2R R62, SRZ ;  /* 0x00000000003e7805 */ /* 0x000fe4000001ff00 */
[----:B------:R-:W-:-:S02]  /*1800*/  CS2R R64, SRZ ;  /* 0x0000000000407805 */ /* 0x000fc4000001ff00 */
[----:B------:R-:W-:Y:S01]  /*1810*/  CS2R R66, SRZ ;  /* 0x0000000000427805 */ /* 0x000fe2000001ff00 */
[----:B------:R-:W-:Y:S01]  /*1820*/  UMOV UR12, UR6 ;  /* 0x00000006000c7c82 */ /* 0x000fe20008000000 */
[----:B------:R-:W-:Y:S01]  /*1830*/  CS2R R68, SRZ ;  /* 0x0000000000447805 */ /* 0x000fe2000001ff00 */
[----:B------:R-:W-:Y:S01]  /*1840*/  UMOV UR14, UR7 ;  /* 0x00000007000e7c82 */ /* 0x000fe20008000000 */
[----:B------:R-:W-:Y:S01]  /*1850*/  IMAD.MOV.U32 R70, RZ, RZ, RZ ;  /* 0x000000ffff467224 */ /* 0x000fe200078e00ff */
[----:B------:R-:W-:Y:S01]  /*1860*/  QGMMA.64x64x32.F32.E4M3.E4M3 R24, gdesc[UR12], RZ, !UPT ;  /* 0x00e000000c1879f3 */ /* 0x000fe2000c7008ff */
[----:B------:R-:W-:Y:S01]  /*1870*/  UIADD3 UR12, UR6, 0x2, URZ ;  /* 0x00000002060c7890 */ /* 0x000fe2000fffe03f */
[----:B------:R-:W-:Y:S01]  /*1880*/  IMAD.MOV.U32 R72, RZ, RZ, RZ ;  /* 0x000000ffff487224 */ /* 0x000fe200078e00ff */
[----:B------:R-:W-:Y:S01]  /*1890*/  UIADD3 UR14, UR7, 0x2, URZ ;  /* 0x00000002070e7890 */ /* 0x000fe2000fffe03f */
[----:B------:R-:W-:Y:S01]  /*18a0*/  CS2R R74, SRZ ;  /* 0x00000000004a7805 */ /* 0x000fe2000001ff00 */
[----:B------:R-:W-:Y:S01]  /*18b0*/  UMOV UR13, 0x40000040 ;  /* 0x40000040000d7882 */ /* 0x000fe20000000000 */
[----:B------:R-:W-:Y:S01]  /*18c0*/  UMOV UR15, 0x40000040 ;  /* 0x40000040000f7882 */ /* 0x000fe20000000000 */
[----:B------:R-:W-:-:S02]  /*18d0*/  CS2R R76, SRZ ;  /* 0x00000000004c7805 */ /* 0x000fc4000001ff00 */
[----:B------:R-:W-:Y:S01]  /*18e0*/  CS2R R78, SRZ ;  /* 0x00000000004e7805 */ /* 0x000fe2000001ff00 */
[----:B------:R-:W-:Y:S02]  /*18f0*/  IMAD.MOV.U32 R80, RZ, RZ, RZ ;  /* 0x000000ffff507224 */ /* 0x000fe400078e00ff */
[----:B------:R-:W-:Y:S01]  /*1900*/  QGMMA.64x64x32.F32.E4M3.E4M3 R24, gdesc[UR12], R24 ;  /* 0x00e000000c1879f3 */ /* 0x000fe20008700818 */
[----:B------:R-:W-:Y:S02]  /*1910*/  UIADD3 UR12, UR6, 0x4, URZ ;  /* 0x00000004060c7890 */ /* 0x000fe4000fffe03f */
[----:B------:R-:W-:Y:S01]  /*1920*/  UIADD3 UR14, UR7, 0x4, URZ ;  /* 0x00000004070e7890 */ /* 0x000fe2000fffe03f */
[----:B------:R-:W-:Y:S01]  /*1930*/  UMOV UR13, 0x40000040 ;  /* 0x40000040000d7882 */ /* 0x000fe20000000000 */
[----:B------:R-:W-:-:S07]  /*1940*/  UMOV UR15, 0x40000040 ;  /* 0x40000040000f7882 */ /* 0x000fce0000000000 */
[----:B------:R-:W-:Y:S01]  /*1950*/  QGMMA.64x64x32.F32.E4M3.E4M3 R24, gdesc[UR12], R24 ;  /* 0x00e000000c1879f3 */ /* 0x000fe20008700818 */
[----:B------:R-:W-:Y:S02]  /*1960*/  UIADD3 UR14, UR7, 0x6, URZ ;  /* 0x00000006070e7890 */ /* 0x000fe4000fffe03f */
[----:B------:R-:W-:Y:S01]  /*1970*/  UIADD3 UR12, UR6, 0x6, URZ ;  /* 0x00000006060c7890 */ /* 0x000fe2000fffe03f */
[----:B------:R-:W-:Y:S01]  /*1980*/  ULDC UR7, c[0x0][0x50c] ;  /* 0x0001430000077ab9 */ /* 0x000fe20000000800 */
[----:B------:R-:W-:Y:S01]  /*1990*/  UMOV UR13, 0x40000040 ;  /* 0x40000040000d7882 */ /* 0x000fe20000000000 */
[----:B------:R-:W-:Y:S01]  /*19a0*/  UISETP.NE.AND UP0, UPT, UR7, 0x4, UPT ;  /* 0x000000040700788c */ /* 0x000fe2000bf05270 */
[----:B------:R-:W-:Y:S01]  /*19b0*/  UMOV UR15, 0x40000040 ;  /* 0x40000040000f7882 */ /* 0x000fe20000000000 */
[----:B------:R-:W-:Y:S02]  /*19c0*/  UMOV UR6, 0x4 ;  /* 0x0000000400067882 */ /* 0x000fe40000000000 */
[----:B------:R-:W-:-:S06]  /*19d0*/  USEL UR7, URZ, 0x1, UP0 ;  /* 0x000000013f077887 */ /* 0x000fcc0008000000 */
[----:B------:R-:W-:Y:S01]  /*19e0*/  ISETP.NE.AND P0, PT, RZ, UR7, PT ;  /* 0x00000007ff007c0c */ /* 0x000fe2000bf05270 */
[----:B------:R-:W-:-:S12]  /*19f0*/  QGMMA.64x64x32.F32.E4M3.E4M3 R24, gdesc[UR12], R24, gsb0 ;  /* 0x00e000000c1879f3 */ /* 0x000fd80008000818 */
[----:B------:R-:W-:Y:S05]  /*1a00*/  @!P0 BRA `(.L_x_23) ;  /* 0x0000000000888947 */ /* 0x000fea0003800000 */
[----:B------:R-:W-:Y:S02]  /*1a10*/  WARPGROUP.DEPBAR.LE gsb0, 0x0 ;  /* 0x00008000000079c5 */ /* 0x000fe40000010000 */
[----:B------:R-:W-:-:S01]  /*1a20*/  FADD R79, RZ, R24 ;  /* 0x00000018ff4f7221 */ /* 0x000fc20000000000 */
[----:B------:R-:W-:Y:S01]  /*1a30*/  FADD R80, RZ, R25 ;  /* 0x00000019ff507221 */ /* 0x000fe20000000000 */
        /* <DEDUP_REMOVED lines=30> */
[----:B------:R-:W-:-:S06]  /*1c20*/  UMOV UR6, URZ ;  /* 0x0000003f00067c82 */ /* 0x000fcc0008000000 */
.L_x_23:
[----:B------:R-:W-:-:S04]  /*1c30*/  UIADD3 UR18, UR5, 0x1, URZ ;  /* 0x0000000105127890 */ /* 0x000fc8000fffe03f */
[----:B------:R-:W-:-:S04]  /*1c40*/  UISETP.NE.AND UP0, UPT, UR18, 0x9, UPT ;  /* 0x000000091200788c */ /* 0x000fc8000bf05270 */
[----:B------:R-:W-:Y:S02]  /*1c50*/  USEL UR8, URZ, 0x1, UP0 ;  /* 0x000000013f087887 */ /* 0x000fe40008000000 */
[----:B------:R-:W-:Y:S02]  /*1c60*/  USEL UR18, UR18, URZ, UP0 ;  /* 0x0000003f12127287 */ /* 0x000fe40008000000 */
[----:B------:R-:W-:-:S06]  /*1c70*/  ULOP3.LUT UR8, UR4, UR8, URZ, 0x3c, !UPT ;  /* 0x0000000804087292 */ /* 0x000fcc000f8e3c3f */
[----:B------:R-:W-:Y:S01]  /*1c80*/  IMAD.U32 R14, RZ, RZ, UR8 ;  /* 0x00000008ff0e7e24 */ /* 0x000fe2000f8e00ff */
[----:B------:R-:W-:-:S06]  /*1c90*/  UMOV UR8, 0x1 ;  /* 0x0000000100087882 */ /* 0x000fcc0000000000 */
.L_x_18:
[----:B------:R-:W-:-:S04]  /*1ca0*/  UISETP.LT.AND UP0, UPT, UR9, 0x1, UPT ;  /* 0x000000010900788c */ /* 0x000fc8000bf01270 */
[----:B------:R-:W-:-:S04]  /*1cb0*/  USEL UR12, UR9, 0x1, UP0 ;  /* 0x00000001090c7887 */ /* 0x000fc80008000000 */
[----:B------:R-:W-:-:S04]  /*1cc0*/  UIADD3 UR12, UR9, -UR12, URZ ;  /* 0x8000000c090c7290 */ /* 0x000fc8000fffe03f */
[----:B------:R-:W-:-:S06]  /*1cd0*/  UISETP.GE.AND UP0, UPT, UR12, 0x1, UPT ;  /* 0x000000010c00788c */ /* 0x000fcc000bf06270 */
[----:B------:R-:W-:-:S13]  /*1ce0*/  PLOP3.LUT P0, PT, PT, PT, UP0, 0x80, 0x0 ;  /* 0x000000000000781c */ /* 0x000fda0003f0f008 */
[----:B------:R-:W-:Y:S05]  /*1cf0*/  @!P0 BRA `(.L_x_24) ;  /* 0x0000000400b88947 */ /* 0x000fea0003800000 */
[----:B01----:R-:W-:Y:S01]  /*1d00*/  IMAD.U32 R8, RZ, RZ, UR12 ;  /* 0x0000000cff087e24 */ /* 0x003fe2000f8e00ff */
[----:B------:R-:W-:Y:S01]  /*1d10*/  ULDC UR19, c[0x0][0x50c] ;  /* 0x0001430000137ab9 */ /* 0x000fe20000000800 */
[----:B------:R-:W-:-:S07]  /*1d20*/  IMAD.U32 R9, RZ, RZ, UR5 ;  /* 0x00000005ff097e24 */ /* 0x000fce000f8e00ff */
.L_x_32:
[----:B------:R-:W-:-:S13]  /*1d30*/  ISETP.NE.AND P1, PT, R81, 0x3, PT ;  /* 0x000000035100780c */ /* 0x000fda0003f25270 */
[----:B------:R-:W-:Y:S05]  /*1d40*/  @!P1 BRA `(.L_x_25) ;  /* 0x0000000000049947 */ /* 0x000fea0003800000 */
[----:B------:R-:W-:Y:S01]  /*1d50*/  BPT.TRAP 0x1 ;  /* 0x000000040000795c */ /* 0x000fe20000300000 */
.L_x_25:
[----:B------:R-:W0:Y:S01]  /*1d60*/  S2UR UR12, SR_CgaCtaId ;  /* 0x00000000000c79c3 */ /* 0x000e220000008800 */
[----:B------:R-:W-:Y:S01]  /*1d70*/  UMOV UR10, 0x400 ;  /* 0x00000400000a7882 */ /* 0x000fe20000000000 */
[----:B------:R-:W-:Y:S01]  /*1d80*/  SHF.L.U32 R10, R14, 0x1f, RZ ;  /* 0x0000001f0e0a7819 */ /* 0x000fe200000006ff */
[----:B0-----:R-:W-:-:S04]  /*1d90*/  ULEA UR10, UR12, UR10, 0x18 ;  /* 0x0000000a0c0a7291 */ /* 0x001fc8000f8ec03f */
[----:B------:R-:W-:-:S09]  /*1da0*/  ULEA UR12, UR18, UR10, 0x3 ;  /* 0x0000000a120c7291 */ /* 0x000fd2000f8e183f */
[----:B------:R0:W1:Y:S01]  /*1db0*/  SYNCS.PHASECHK.TRANS64.TRYWAIT P0, [UR12], R10 ;  /* 0x0000000aff0075a7 */ /* 0x000062000800014c */
[----:B------:R-:W-:Y:S05]  /*1dc0*/  @!P1 BRA `(.L_x_26) ;  /* 0x0000000000049947 */ /* 0x000fea0003800000 */
[----:B------:R-:W-:Y:S01]  /*1dd0*/  BPT.TRAP 0x1 ;  /* 0x000000040000795c */ /* 0x000fe20000300000 */
.L_x_26:
[----:B-1----:R-:W-:Y:S05]  /*1de0*/  @P0 BRA `(.L_x_27) ;  /* 0x0000000000080947 */ /* 0x002fea0003800000 */
[----:B------:R-:W1:Y:S02]  /*1df0*/  SYNCS.PHASECHK.TRANS64.TRYWAIT P0, [UR12], R10 ;  /* 0x0000000aff0075a7 */ /* 0x000e64000800014c */
[----:B-1----:R-:W-:Y:S05]  /*1e00*/  @!P0 BRA `(.L_x_28) ;  /* 0x0000005000bc8947 */ /* 0x002fea0003800000 */
.L_x_27:
[----:B------:R-:W-:Y:S01]  /*1e10*/  UIADD3 UR12, UR10, 0x24180, URZ ;  /* 0x000241800a0c7890 */ /* 0x000fe2000fffe03f */
[----:B------:R-:W-:Y:S01]  /*1e20*/  WARPGROUP.ARRIVE ;  /* 0x00000000000079c5 */ /* 0x000fe20000000000 */
[----:B------:R-:W-:Y:S02]  /*1e30*/  UISETP.NE.AND UP0, UPT, UR7, URZ, UPT ;  /* 0x0000003f0700728c */ /* 0x000fe4000bf05270 */
[----:B------:R-:W-:Y:S02]  /*1e40*/  USHF.R.U32.HI UR12, URZ, 0x4, UR12 ;  /* 0x000000043f0c7899 */ /* 0x000fe4000801160c */
[----:B------:R-:W-:Y:S02]  /*1e50*/  USEL UR8, UR8, URZ, !UP0 ;  /* 0x0000003f08087287 */ /* 0x000fe4000c000000 */
[----:B------:R-:W-:Y:S02]  /*1e60*/  ULOP3.LUT UR12, UR12, 0x3fff, URZ, 0xc0, !UPT ;  /* 0x00003fff0c0c7892 */ /* 0x000fe4000f8ec03f */
[----:B------:R-:W-:-:S02]  /*1e70*/  UISETP.NE.U32.AND UP0, UPT, UR8, URZ, UPT ;  /* 0x0000003f0800728c */ /* 0x000fc4000bf05070 */
[----:B------:R-:W-:Y:S02]  /*1e80*/  ULOP3.LUT UR7, UR11, 0x10000, URZ, 0xfc, !UPT ;  /* 0x000100000b077892 */ /* 0x000fe4000f8efc3f */
[----:B------:R-:W-:Y:S02]  /*1e90*/  ULOP3.LUT UR8, UR12, 0x10000, URZ, 0xfc, !UPT ;  /* 0x000100000c087892 */ /* 0x000fe4000f8efc3f */
[----:B------:R-:W-:Y:S02]  /*1ea0*/  ULEA UR7, UR18, UR7, 0xa ;  /* 0x0000000712077291 */ /* 0x000fe4000f8e503f */
[----:B------:R-:W-:Y:S01]  /*1eb0*/  ULEA UR8, UR18, UR8, 0x9 ;  /* 0x0000000812087291 */ /* 0x000fe2000f8e483f */
[----:B------:R-:W-:Y:S01]  /*1ec0*/  UMOV UR13, 0x40000040 ;  /* 0x40000040000d7882 */ /* 0x000fe20000000000 */
[----:B------:R-:W-:Y:S01]  /*1ed0*/  UMOV UR15, 0x40000040 ;  /* 0x40000040000f7882 */ /* 0x000fe20000000000 */
[----:B------:R-:W-:Y:S02]  /*1ee0*/  UIADD3 UR6, UR6, 0x4, URZ ;  /* 0x0000000406067890 */ /* 0x000fe4000fffe03f */
[----:B------:R-:W-:-:S02]  /*1ef0*/  UMOV UR12, UR7 ;  /* 0x00000007000c7c82 */ /* 0x000fc40008000000 */
[----:B------:R-:W-:Y:S02]  /*1f00*/  UMOV UR14, UR8 ;  /* 0x00000008000e7c82 */ /* 0x000fe40008000000 */
[----:B------:R-:W-:Y:S01]  /*1f10*/  QGMMA.64x64x32.F32.E4M3.E4M3 R24, gdesc[UR12], R24, UP0 ;  /* 0x00e000000c1879f3 */ /* 0x000fe2000bf00818 */
[----:B------:R-:W-:Y:S02]  /*1f20*/  UIADD3 UR12, UR7, 0x2, URZ ;  /* 0x00000002070c7890 */ /* 0x000fe4000fffe03f */
[----:B------:R-:W-:Y:S01]  /*1f30*/  UIADD3 UR14, UR8, 0x2, URZ ;  /* 0x00000002080e7890 */ /* 0x000fe2000fffe03f */
[----:B------:R-:W-:Y:S01]  /*1f40*/  UMOV UR13, 0x40000040 ;  /* 0x40000040000d7882 */ /* 0x000fe20000000000 */
[----:B------:R-:W-:Y:S01]  /*1f50*/  UMOV UR15, 0x40000040 ;  /* 0x40000040000f7882 */ /* 0x000fe20000000000 */
[----:B------:R-:W-:-:S06]  /*1f60*/  UISETP.NE.AND UP0, UPT, UR6, UR19, UPT ;  /* 0x000000130600728c */ /* 0x000fcc000bf05270 */
        /* <DEDUP_REMOVED lines=8> */
[----:B------:R-:W-:Y:S01]  /*1ff0*/  UMOV UR13, 0x40000040 ;  /* 0x40000040000d7882 */ /* 0x000fe20000000000 */
[----:B------:R-:W-:Y:S01]  /*2000*/  UMOV UR15, 0x40000040 ;  /* 0x40000040000f7882 */ /* 0x000fe20000000000 */
[----:B------:R-:W-:-:S06]  /*2010*/  USEL UR7, URZ, 0x1, UP0 ;  /* 0x000000013f077887 */ /* 0x000fcc0008000000 */
[----:B------:R-:W-:Y:S01]  /*2020*/  ISETP.NE.AND P0, PT, RZ, UR7, PT ;  /* 0x00000007ff007c0c */ /* 0x000fe2000bf05270 */
[----:B------:R-:W-:Y:S03]  /*2030*/  QGMMA.64x64x32.F32.E4M3.E4M3 R24, gdesc[UR12], R24, gsb0 ;  /* 0x00e000000c1879f3 */ /* 0x000fe60008000818 */
[----:B------:R-:W-:-:S09]  /*2040*/  WARPGROUP.DEPBAR.LE gsb0, 0x1 ;  /* 0x00008000000079c5 */ /* 0x000fd20000010100 */
[----:B------:R-:W-:Y:S05]  /*2050*/  @!P0 BRA `(.L_x_29) ;  /* 0x0000000000888947 */ /* 0x000fea0003800000 */
[----:B------:R-:W-:Y:S02]  /*2060*/  WARPGROUP.DEPBAR.LE gsb0, 0x0 ;  /* 0x00008000000079c5 */ /* 0x000fe40000010000 */
[----:B------:R-:W-:-:S01]  /*2070*/  FADD R79, R24, R79 ;  /* 0x0000004f184f7221 */ /* 0x000fc20000000000 */
[----:B------:R-:W-:Y:S01]  /*2080*/  FADD R80, R25, R80 ;  /* 0x0000005019507221 */ /* 0x000fe20000000000 */
        /* <DEDUP_REMOVED lines=30> */
[----:B------:R-:W-:-:S06]  /*2270*/  UMOV UR6, URZ ;  /* 0x0000003f00067c82 */ /* 0x000fcc0008000000 */
.L_x_29:
[----:B------:R-:W-:Y:S05]  /*2280*/  @!P1 BRA `(.L_x_30) ;  /* 0x0000000000049947 */ /* 0x000fea0003800000 */
[----:B------:R-:W-:Y:S01]  /*2290*/  BPT.TRAP 0x1 ;  /* 0x000000040000795c */ /* 0x000fe20000300000 */
.L_x_30:
[----:B------:R-:W-:-:S13]  /*22a0*/  ISETP.NE.AND P0, PT, R6, RZ, PT ;  /* 0x000000ff0600720c */ /* 0x000fda0003f05270 */
[----:B01----:R-:W-:-:S05]  /*22b0*/  @P0 LEA R10, R9, UR10, 0x3 ;  /* 0x0000000a090a0c11 */ /* 0x003fca000f8e18ff */
[----:B------:R-:W-:-:S05]  /*22c0*/  @P0 VIADD R10, R10, 0x48 ;  /* 0x000000480a0a0836 */ /* 0x000fca0000000000 */
[----:B------:R-:W-:-:S04]  /*22d0*/  @P0 PRMT R10, R3, 0x654, R10 ;  /* 0x00000654030a0816 */ /* 0x000fc8000000000a */
[----:B------:R0:W-:Y:S01]  /*22e0*/  @P0 SYNCS.ARRIVE.TRANS64.RED.A1T0 RZ, [R10+URZ], RZ ;  /* 0x000000ff0aff09a7 */ /* 0x0001e2000810043f */
[----:B------:R-:W-:-:S13]  /*22f0*/  ISETP.GT.U32.AND P0, PT, R2, 0x1, PT ;  /* 0x000000010200780c */ /* 0x000fda0003f04070 */
[----:B0-----:R-:W-:Y:S05]  /*2300*/  @P0 BRA `(.L_x_31) ;  /* 0x0000000000040947 */ /* 0x001fea0003800000 */
[----:B------:R-:W-:Y:S01]  /*2310*/  BPT.TRAP 0x1 ;  /* 0x000000040000795c */ /* 0x000fe20000300000 */
.L_x_31:
[----:B------:R-:W-:Y:S01]  /*2320*/  UIADD3 UR18, UR18, 0x1, URZ ;  /* 0x0000000112127890 */ /* 0x000fe2000fffe03f */
[C---:B------:R-:W-:Y:S01]  /*2330*/  ISETP.GT.AND P1, PT, R8.reuse, 0x1, PT ;  /* 0x000000010800780c */ /* 0x040fe20003f24270 */
[----:B------:R-:W-:Y:S02]  /*2340*/  VIADD R9, R9, 0x1 ;  /* 0x0000000109097836 */ /* 0x000fe40000000000 */
[----:B------:R-:W-:Y:S01]  /*2350*/  UISETP.NE.AND UP0, UPT, UR18, 0x9, UPT ;  /* 0x000000091200788c */ /* 0x000fe2000bf05270 */
[----:B------:R-:W-:Y:S02]  /*2360*/  VIADD R8, R8, 0xffffffff ;  /* 0xffffffff08087836 */ /* 0x000fe40000000000 */
[C---:B------:R-:W-:Y:S01]  /*2370*/  ISETP.NE.AND P0, PT, R9.reuse, 0x9, PT ;  /* 0x000000090900780c */ /* 0x040fe20003f05270 */
[----:B------:R-:W-:Y:S02]  /*2380*/  USEL UR8, URZ, 0x1, UP0 ;  /* 0x000000013f087887 */ /* 0x000fe40008000000 */
[----:B------:R-:W-:Y:S01]  /*2390*/  USEL UR18, UR18, URZ, UP0 ;  /* 0x0000003f12127287 */ /* 0x000fe20008000000 */
[----:B------:R-:W-:-:S03]  /*23a0*/  SEL R9, R9, RZ, P0 ;  /* 0x000000ff09097207 */ /* 0x000fc60000000000 */
[----:B------:R-:W-:Y:S01]  /*23b0*/  LOP3.LUT R14, R14, UR8, RZ, 0x3c, !PT ;  /* 0x000000080e0e7c12 */ /* 0x000fe2000f8e3cff */
[----:B------:R-:W-:Y:S01]  /*23c0*/  UMOV UR8, 0x1 ;  /* 0x0000000100087882 */ /* 0x000fe20000000000 */
[----:B------:R-:W-:Y:S06]  /*23d0*/  @P1 BRA `(.L_x_32) ;  /* 0xfffffff800541947 */ /* 0x000fec000383ffff */
.L_x_24:
[----:B------:R-:W-:Y:S01]  /*23e0*/  UISETP.NE.AND UP0, UPT, UR6, URZ, UPT ;  /* 0x0000003f0600728c */ /* 0x000fe2000bf05270 */
[----:B01----:R-:W0:Y:S03]  /*23f0*/  LDC R8, c[0x0][0x28c] ;  /* 0x0000a300ff087b82 */ /* 0x003e260000000800 */
[----:B------:R-:W-:-:S06]  /*2400*/  USEL UR6, URZ, 0x1, !UP0 ;  /* 0x000000013f067887 */ /* 0x000fcc000c000000 */
[----:B------:R-:W-:Y:S02]  /*2410*/  ISETP.NE.AND P0, PT, RZ, UR6, PT ;  /* 0x00000006ff007c0c */ /* 0x000fe4000bf05270 */
[----:B0-----:R-:W-:-:S11]  /*2420*/  ISETP.GE.AND P1, PT, R8, 0x1, PT ;  /* 0x000000010800780c */ /* 0x001fd60003f26270 */
[----:B------:R-:W-:Y:S05]  /*2430*/  @!P0 BRA `(.L_x_33) ;  /* 0x0000000000848947 */ /* 0x000fea0003800000 */
[----:B------:R-:W-:Y:S02]  /*2440*/  WARPGROUP.DEPBAR.LE gsb0, 0x0 ;  /* 0x00008000000079c5 */ /* 0x000fe40000010000 */
[----:B------:R-:W-:Y:S01]  /*2450*/  FADD R79, R24, R79 ;  /* 0x0000004f184f7221 */ /* 0x000fe20000000000 */
        /* <DEDUP_REMOVED lines=30> */
[----:B------:R-:W-:-:S07]  /*2640*/  FADD R16, R16, R55 ;  /* 0x0000003710107221 */ /* 0x000fce0000000000 */
.L_x_33:
[----:B------:R-:W-:Y:S02]  /*2650*/  WARPGROUP.DEPBAR.LE gsb0, 0x0 ;  /* 0x00008000000079c5 */ /* 0x000fe40000010000 */
[----:B------:R-:W-:Y:S05]  /*2660*/  @!P1 BRA `(.L_x_34) ;  /* 0x0000000000549947 */ /* 0x000fea0003800000 */
[----:B------:R-:W-:-:S13]  /*2670*/  ISETP.NE.AND P0, PT, R81, 0x3, PT ;  /* 0x000000035100780c */ /* 0x000fda0003f05270 */
[----:B------:R-:W-:Y:S05]  /*2680*/  @!P0 BRA `(.L_x_35) ;  /* 0x0000000000048947 */ /* 0x000fea0003800000 */
[----:B------:R-:W-:Y:S01]  /*2690*/  BPT.TRAP 0x1 ;  /* 0x000000040000795c */ /* 0x000fe20000300000 */
.L_x_35:
[----:B------:R-:W-:Y:S01]  /*26a0*/  ISETP.NE.AND P0, PT, R6, RZ, PT ;  /* 0x000000ff0600720c */ /* 0x000fe20003f05270 */
[----:B------:R-:W-:Y:S01]  /*26b0*/  BSSY B0, `(.L_x_36) ;  /* 0x000000e000007945 */ /* 0x000fe20003800000 */
[----:B------:R-:W-:-:S11]  /*26c0*/  ISETP.GT.U32.AND P1, PT, R2, 0x1, PT ;  /* 0x000000010200780c */ /* 0x000fd60003f24070 */
[----:B------:R-:W-:Y:S05]  /*26d0*/  @!P0 BRA `(.L_x_37) ;  /* 0x00000000002c8947 */ /* 0x000fea0003800000 */
[----:B------:R-:W-:-:S04]  /*26e0*/  UISETP.LT.AND UP0, UPT, UR9, 0x1, UPT ;  /* 0x000000010900788c */ /* 0x000fc8000bf01270 */
[----:B------:R-:W-:-:S04]  /*26f0*/  USEL UR8, UR9, 0x1, UP0 ;  /* 0x0000000109087887 */ /* 0x000fc80008000000 */
[----:B------:R-:W-:-:S04]  /*2700*/  UIADD3 UR8, UR5, UR9, -UR8 ;  /* 0x0000000905087290 */ /* 0x000fc8000fffe808 */
[----:B------:R-:W-:-:S04]  /*2710*/  UIMAD.WIDE.U32 UR6, UR8, 0x38e38e39, URZ ;  /* 0x38e38e39080678a5 */ /* 0x000fc8000f8e003f */
[----:B------:R-:W-:-:S04]  /*2720*/  USHF.R.U32.HI UR6, URZ, 0x1, UR7 ;  /* 0x000000013f067899 */ /* 0x000fc80008011607 */
[----:B------:R-:W-:-:S04]  /*2730*/  UIMAD UR8, UR6, -0x9, UR8 ;  /* 0xfffffff7060878a4 */ /* 0x000fc8000f8e0208 */
[----:B------:R-:W-:-:S04]  /*2740*/  ULEA UR8, UR8, UR10, 0x3 ;  /* 0x0000000a08087291 */ /* 0x000fc8000f8e183f */
[----:B------:R-:W-:-:S06]  /*2750*/  UIADD3 UR8, UR8, 0x48, URZ ;  /* 0x0000004808087890 */ /* 0x000fcc000fffe03f */
[----:B------:R-:W-:-:S05]  /*2760*/  IMAD.U32 R8, RZ, RZ, UR8 ;  /* 0x00000008ff087e24 */ /* 0x000fca000f8e00ff */
[----:B------:R-:W-:-:S04]  /*2770*/  PRMT R8, R3, 0x654, R8 ;  /* 0x0000065403087816 */ /* 0x000fc80000000008 */
[----:B------:R0:W-:Y:S03]  /*2780*/  SYNCS.ARRIVE.TRANS64.RED.A1T0 RZ, [R8+URZ], RZ ;  /* 0x000000ff08ff79a7 */ /* 0x0001e6000810043f */
.L_x_37:
[----:B------:R-:W-:Y:S05]  /*2790*/  BSYNC B0 ;  /* 0x0000000000007941 */ /* 0x000fea0003800000 */
.L_x_36:
[----:B------:R-:W-:Y:S05]  /*27a0*/  @P1 BRA `(.L_x_34) ;  /* 0x0000000000041947 */ /* 0x000fea0003800000 */
[----:B------:R-:W-:Y:S01]  /*27b0*/  BPT.TRAP 0x1 ;  /* 0x000000040000795c */ /* 0x000fe20000300000 */
.L_x_34:
[----:B------:R-:W1:Y:S01]  /*27c0*/  LDC R24, c[0x0][0x288] ;  /* 0x0000a200ff187b82 */ /* 0x000e620000000800 */
[C---:B------:R-:W-:Y:S01]  /*27d0*/  LOP3.LUT R14, R0.reuse, 0x3, RZ, 0xc0, !PT ;  /* 0x00000003000e7812 */ /* 0x040fe200078ec0ff */
[----:B------:R-:W-:Y:S01]  /*27e0*/  IMAD.SHL.U32 R25, R15, 0x40, RZ ;  /* 0x000000400f197824 */ /* 0x000fe200078e00ff */
[--C-:B0-----:R-:W-:Y:S01]  /*27f0*/  SHF.R.U32.HI R8, RZ, 0x2, R0.reuse ;  /* 0x00000002ff087819 */ /* 0x101fe20000011600 */
[----:B------:R-:W-:Y:S01]  /*2800*/  UIADD3 UR5, UR9, UR5, URZ ;  /* 0x0000000509057290 */ /* 0x000fe2000fffe03f */
[----:B------:R-:W-:Y:S01]  /*2810*/  LOP3.LUT R10, R0, 0x60, RZ, 0xc0, !PT ;  /* 0x00000060000a7812 */ /* 0x000fe200078ec0ff */
[----:B------:R-:W-:Y:S01]  /*2820*/  ULDC UR12, c[0x0][0x284] ;  /* 0x0000a100000c7ab9 */ /* 0x000fe20000000800 */
[----:B------:R-:W-:Y:S01]  /*2830*/  SHF.R.U32.HI R11, RZ, 0x7, R0 ;  /* 0x00000007ff0b7819 */ /* 0x000fe20000011600 */
[----:B------:R-:W-:Y:S01]  /*2840*/  UISETP.GT.U32.AND UP0, UPT, UR5, 0x8, UPT ;  /* 0x000000080500788c */ /* 0x000fe2000bf04070 */
[----:B------:R-:W-:Y:S01]  /*2850*/  LOP3.LUT R9, R8, 0x7, RZ, 0xc0, !PT ;  /* 0x0000000708097812 */ /* 0x000fe200078ec0ff */
[----:B------:R-:W-:Y:S01]  /*2860*/  UISETP.GE.U32.AND UP1, UPT, UR9, 0x9, UPT ;  /* 0x000000090900788c */ /* 0x000fe2000bf26070 */
[----:B------:R-:W-:Y:S01]  /*2870*/  SHF.R.U32.HI R10, RZ, 0x1, R10 ;  /* 0x00000001ff0a7819 */ /* 0x000fe2000001160a */
[----:B------:R-:W-:Y:S01]  /*2880*/  UISETP.LT.U32.AND UP0, UPT, UR9, 0x9, UP0 ;  /* 0x000000090900788c */ /* 0x000fe20008701070 */
[----:B------:R-:W-:Y:S01]  /*2890*/  LOP3.LUT R8, R11, 0x1, RZ, 0xc0, !PT ;  /* 0x000000010b087812 */ /* 0x000fe200078ec0ff */
[----:B------:R-:W-:Y:S01]  /*28a0*/  ULDC.64 UR10, c[0x0][0x5d0] ;  /* 0x00017400000a7ab9 */ /* 0x000fe20000000a00 */
[----:B------:R-:W-:Y:S01]  /*28b0*/  IADD3 R27, RZ, -R10, -R9 ;  /* 0x8000000aff1b7210 */ /* 0x000fe20007ffe809 */
[----:B------:R-:W-:Y:S01]  /*28c0*/  UIMAD.WIDE.U32 UR6, UR5, 0x38e38e39, URZ ;  /* 0x38e38e39050678a5 */ /* 0x000fe2000f8e003f */
[----:B------:R-:W-:Y:S01]  /*28d0*/  SHF.R.S32.HI R32, RZ, 0x1f, R73 ;  /* 0x0000001fff207819 */ /* 0x000fe20000011449 */
[----:B------:R-:W-:Y:S01]  /*28e0*/  USEL UR8, URZ, 0x1, !UP0 ;  /* 0x000000013f087887 */ /* 0x000fe2000c000000 */
[C---:B------:R-:W-:Y:S01]  /*28f0*/  IMAD.SHL.U32 R26, R8.reuse, 0x40, RZ ;  /* 0x00000040081a7824 */ /* 0x040fe200078e00ff */
[----:B------:R-:W-:Y:S01]  /*2900*/  USHF.R.U32.HI UR6, URZ, 0x1, UR7 ;  /* 0x000000013f067899 */ /* 0x000fe20008011607 */
[----:B------:R-:W-:Y:S01]  /*2910*/  IMAD R27, R8, -0x40, R27 ;  /* 0xffffffc0081b7824 */ /* 0x000fe200078e021b */
[----:B------:R-:W-:Y:S01]  /*2920*/  ULOP3.LUT UR4, UR4, UR8, URZ, 0x3c, !UPT ;  /* 0x0000000804047292 */ /* 0x000fe2000f8e3c3f */
[----:B------:R-:W-:Y:S01]  /*2930*/  IMAD R8, R32, UR10, RZ ;  /* 0x0000000a20087c24 */ /* 0x000fe2000f8e02ff */
[----:B-1----:R-:W-:Y:S01]  /*2940*/  ISETP.GE.AND P0, PT, R25, R24, PT ;  /* 0x000000181900720c */ /* 0x002fe20003f06270 */
[----:B------:R-:W-:Y:S01]  /*2950*/  IMAD R28, R14, -0x2, R24 ;  /* 0xfffffffe0e1c7824 */ /* 0x000fe200078e0218 */
[----:B------:R-:W-:Y:S01]  /*2960*/  LOP3.LUT R11, R26, 0x40, R9, 0xe2, !PT ;  /* 0x000000401a0b7812 */ /* 0x000fe200078ee209 */
[C---:B------:R-:W-:Y:S01]  /*2970*/  IMAD.SHL.U32 R24, R71.reuse, 0x80, RZ ;  /* 0x0000008047187824 */ /* 0x040fe200078e00ff */
[----:B------:R-:W-:Y:S01]  /*2980*/  UIMAD UR5, UR6, -0x9, UR5 ;  /* 0xfffffff7060578a4 */ /* 0x000fe2000f8e0205 */
[----:B------:R-:W-:Y:S01]  /*2990*/  IMAD.SHL.U32 R14, R0, 0x2, RZ ;  /* 0x00000002000e7824 */ /* 0x000fe200078e00ff */
[----:B------:R-:W-:Y:S01]  /*29a0*/  @UP1 ULOP3.LUT UR4, UR4, 0x1, UR6, 0x78, !UPT ;  /* 0x0000000104041892 */ /* 0x000fe2000f8e7806 */
[----:B------:R-:W-:Y:S01]  /*29b0*/  IMAD.WIDE R30, R71, 0x80, RZ ;  /* 0x00000080471e7825 */ /* 0x000fe200078e02ff */
[----:B------:R-:W-:-:S02]  /*29c0*/  ISETP.GE.OR P0, PT, R24, UR12, P0 ;  /* 0x0000000c18007c0c */ /* 0x000fc40008706670 */
[----:B------:R-:W-:Y:S01]  /*29d0*/  LOP3.LUT R14, R25, 0x6, R14, 0xf8, !PT ;  /* 0x00000006190e7812 */ /* 0x000fe200078ef80e */
[C---:B------:R-:W-:Y:S01]  /*29e0*/  IMAD R29, R73.reuse, UR11, R8 ;  /* 0x0000000b491d7c24 */ /* 0x040fe2000f8e0208 */
[----:B------:R-:W-:Y:S01]  /*29f0*/  IADD3 R27, -R24, UR12, R27 ;  /* 0x0000000c181b7c10 */ /* 0x000fe2000fffe11b */
[----:B------:R-:W-:Y:S01]  /*2a00*/  IMAD.IADD R28, R28, 0x1, -R25 ;  /* 0x000000011c1c7824 */ /* 0x000fe200078e0a19 */
[----:B------:R-:W-:Y:S01]  /*2a10*/  SHF.R.S32.HI R15, RZ, 0x1f, R14 ;  /* 0x0000001fff0f7819 */ /* 0x000fe2000001140e */
[----:B------:R-:W-:Y:S01]  /*2a20*/  IMAD.MOV.U32 R26, RZ, RZ, -0x1 ;  /* 0xffffffffff1a7424 */ /* 0x000fe200078e00ff */
[----:B------:R-:W-:Y:S01]  /*2a30*/  LOP3.LUT R33, R30, R11, R10, 0xfe, !PT ;  /* 0x0000000b1e217212 */ /* 0x000fe200078efe0a */
[----:B------:R-:W-:-:S04]  /*2a40*/  IMAD.WIDE.U32 R8, R73, UR10, R14 ;  /* 0x0000000a49087c25 */ /* 0x000fc8000f8e000e */
[----:B------:R-:W-:Y:S01]  /*2a50*/  IMAD.IADD R9, R9, 0x1, R29 ;  /* 0x0000000109097824 */ /* 0x000fe200078e021d */
[----:B------:R-:W-:Y:S06]  /*2a60*/  @P0 BRA `(.L_x_38) ;  /* 0x0000002400940947 */ /* 0x000fec0003800000 */
[----:B------:R-:W0:Y:S01]  /*2a70*/  LDC.64 R24, c[0x0][0x5c8] ;  /* 0x00017200ff187b82 */ /* 0x000e220000000a00 */
[----:B------:R-:W-:Y:S01]  /*2a80*/  ULDC.64 UR6, c[0x0][0x5c0] ;  /* 0x0001700000067ab9 */ /* 0x000fe20000000a00 */
[----:B------:R-:W-:Y:S01]  /*2a90*/  BSSY B0, `(.L_x_38) ;  /* 0x0000262000007945 */ /* 0x000fe20003800000 */
[-C--:B0-----:R-:W-:Y:S02]  /*2aa0*/  IMAD R10, R31, R24.reuse, RZ ;  /* 0x000000181f0a7224 */ /* 0x081fe400078e02ff */
[----:B------:R-:W-:-:S04]  /*2ab0*/  IMAD.WIDE.U32 R8, R33, R24, R8 ;  /* 0x0000001821087225 */ /* 0x000fc800078e0008 */
[----:B------:R-:W-:Y:S01]  /*2ac0*/  IMAD R11, R33, R25, R10 ;  /* 0x00000019210b7224 */ /* 0x000fe200078e020a */
[----:B------:R-:W-:Y:S02]  /*2ad0*/  LEA R10, P0, R24, R8, 0x3 ;  /* 0x00000008180a7211 */ /* 0x000fe400078018ff */
[----:B------:R-:W-:Y:S01]  /*2ae0*/  IADD3 R8, P1, R8, UR6, RZ ;  /* 0x0000000608087c10 */ /* 0x000fe2000ff3e0ff */
[----:B------:R-:W-:Y:S01]  /*2af0*/  IMAD.IADD R9, R9, 0x1, R11 ;  /* 0x0000000109097824 */ /* 0x000fe200078e020b */
[----:B------:R-:W-:-:S04]  /*2b00*/  IADD3 R10, P2, R10, UR6, RZ ;  /* 0x000000060a0a7c10 */ /* 0x000fc8000ff5e0ff */
[----:B------:R-:W-:Y:S02]  /*2b10*/  LEA.HI.X R11, R24, R9, R25, 0x3, P0 ;  /* 0x00000009180b7211 */ /* 0x000fe400000f1c19 */
[----:B----45:R-:W-:Y:S02]  /*2b20*/  FSETP.NEU.AND P0, PT, R12, RZ, PT ;  /* 0x000000ff0c00720b */ /* 0x030fe40003f0d000 */
[----:B------:R-:W-:Y:S02]  /*2b30*/  IADD3.X R9, R9, UR7, RZ, P1, !PT ;  /* 0x0000000709097c10 */ /* 0x000fe40008ffe4ff */
[----:B------:R-:W-:-:S09]  /*2b40*/  IADD3.X R11, R11, UR7, RZ, P2, !PT ;  /* 0x000000070b0b7c10 */ /* 0x000fd200097fe4ff */
[----:B------:R-:W-:Y:S05]  /*2b50*/  @!P0 BRA `(.L_x_39) ;  /* 0x0000001c00148947 */ /* 0x000fea0003800000 */
[----:B------:R-:W-:Y:S01]  /*2b60*/  ULDC.64 UR6, c[0x0][0x5b8] ;  /* 0x00016e0000067ab9 */ /* 0x000fe20000000a00 */
[----:B------:R-:W-:Y:S01]  /*2b70*/  ISETP.GE.AND P0, PT, R28, 0x1, PT ;  /* 0x000000011c00780c */ /* 0x000fe20003f06270 */
[----:B------:R-:W-:Y:S01]  /*2b80*/  IMAD R32, R32, UR6, RZ ;  /* 0x0000000620207c24 */ /* 0x000fe2000f8e02ff */
[----:B------:R-:W-:Y:S01]  /*2b90*/  ULDC.64 UR10, c[0x0][0x5a8] ;  /* 0x00016a00000a7ab9 */ /* 0x000fe20000000a00 */
[----:B------:R-:W-:Y:S01]  /*2ba0*/  IMAD.WIDE.U32 R24, R73, UR6, R14 ;  /* 0x0000000649187c25 */ /* 0x000fe2000f8e000e */
[----:B------:R-:W-:Y:S01]  /*2bb0*/  ISETP.LT.OR P3, PT, R27, 0x1, !P0 ;  /* 0x000000011b00780c */ /* 0x000fe20004761670 */
[----:B------:R-:W-:Y:S02]  /*2bc0*/  BSSY B1, `(.L_x_40) ;  /* 0x000000c000017945 */ /* 0x000fe40003800000 */
[----:B------:R-:W-:Y:S01]  /*2bd0*/  IMAD R73, R73, UR7, R32 ;  /* 0x0000000749497c24 */ /* 0x000fe2000f8e0220 */
[----:B------:R-:W-:Y:S02]  /*2be0*/  ULDC.64 UR6, c[0x0][0x5b0] ;  /* 0x00016c0000067ab9 */ /* 0x000fe40000000a00 */
[----:B------:R-:W-:-:S02]  /*2bf0*/  IMAD R29, R31, UR6, RZ ;  /* 0x000000061f1d7c24 */ /* 0x000fc4000f8e02ff */
[----:B------:R-:W-:Y:S02]  /*2c00*/  IMAD.IADD R25, R25, 0x1, R73 ;  /* 0x0000000119197824 */ /* 0x000fe400078e0249 */
[C---:B------:R-:W-:Y:S02]  /*2c10*/  IMAD R29, R33.reuse, UR7, R29 ;  /* 0x00000007211d7c24 */ /* 0x040fe4000f8e021d */
[----:B------:R-:W-:-:S03]  /*2c20*/  IMAD.WIDE.U32 R14, R33, UR6, R24 ;  /* 0x00000006210e7c25 */ /* 0x000fc6000f8e0018 */
[----:B------:R-:W-:-:S04]  /*2c30*/  IADD3 R14, P1, R14, UR10, RZ ;  /* 0x0000000a0e0e7c10 */ /* 0x000fc8000ff3e0ff */
[--C-:B------:R-:W-:Y:S02]  /*2c40*/  IADD3.X R15, R15, UR11, R29.reuse, P1, !PT ;  /* 0x0000000b0f0f7c10 */ /* 0x100fe40008ffe41d */
[----:B------:R-:W-:Y:S01]  /*2c50*/  PRMT R29, RZ, 0x7610, R29 ;  /* 0x00007610ff1d7816 */ /* 0x000fe2000000001d */
[----:B------:R-:W-:Y:S06]  /*2c60*/  @P3 BRA `(.L_x_41) ;  /* 0x0000000000043947 */ /* 0x000fec0003800000 */
[----:B------:R0:W5:Y:S02]  /*2c70*/  LDG.E.U8 R29, desc[UR16][R14.64] ;  /* 0x000000100e1d7981 */ /* 0x000164000c1e1100 */
.L_x_41:
[----:B------:R-:W-:Y:S05]  /*2c80*/  BSYNC B1 ;  /* 0x0000000000017941 */ /* 0x000fea0003800000 */
.L_x_40:
[----:B-----5:R-:W-:Y:S01]  /*2c90*/  LOP3.LUT R29, R29, 0xff, RZ, 0xc0, !PT ;  /* 0x000000ff1d1d7812 */ /* 0x020fe200078ec0ff */
[----:B------:R-:W-:Y:S01]  /*2ca0*/  BSSY B1, `(.L_x_42) ;  /* 0x000000c000017945 */ /* 0x000fe20003800000 */
[----:B------:R-:W-:Y:S02]  /*2cb0*/  ISETP.GE.AND P1, PT, R28, 0x2, PT ;  /* 0x000000021c00780c */ /* 0x000fe40003f26270 */
[----:B------:R-:W-:Y:S02]  /*2cc0*/  F2FP.F16.E4M3.UNPACK_B R29, R29 ;  /* 0x0000001dff1d723e */ /* 0x000fe400020006ff */
[----:B------:R-:W-:-:S03]  /*2cd0*/  ISETP.LT.OR P2, PT, R27, 0x1, !P1 ;  /* 0x000000011b00780c */ /* 0x000fc60004f41670 */
[----:B------:R-:W-:-:S05]  /*2ce0*/  HADD2.F32 R29, -RZ, R29.H0_H0 ;  /* 0x2000001dff1d7230 */ /* 0x000fca0000004100 */
[----:B------:R-:W-:Y:S01]  /*2cf0*/  FMUL R32, R29, R12 ;  /* 0x0000000c1d207220 */ /* 0x000fe20000400000 */
[----:B------:R-:W-:-:S03]  /*2d00*/  PRMT R29, RZ, 0x7610, R29 ;  /* 0x00007610ff1d7816 */ /* 0x000fc6000000001d */
[----:B--2---:R-:W-:-:S05]  /*2d10*/  FFMA R32, R79, R7, R32 ;  /* 0x000000074f207223 */ /* 0x004fca0000000020 */
[----:B------:R-:W-:-:S05]  /*2d20*/  F2FP.SATFINITE.E4M3.F32.PACK_AB_MERGE_C R35, RZ, R32, RZ ;  /* 0x00000020ff23723e */ /* 0x000fca00048070ff */
[----:B------:R1:W-:Y:S01]  /*2d30*/  @!P3 STG.E.U8 desc[UR16][R8.64], R35 ;  /* 0x000000230800b986 */ /* 0x0003e2000c101110 */
[----:B------:R-:W-:Y:S05]  /*2d40*/  @P2 BRA `(.L_x_43) ;  /* 0x0000000000042947 */ /* 0x000fea0003800000 */
[----:B------:R2:W5:Y:S02]  /*2d50*/  LDG.E.U8 R29, desc[UR16][R14.64+0x1] ;  /* 0x000001100e1d7981 */ /* 0x000564000c1e1100 */
.L_x_43:
[----:B------:R-:W-:Y:S05]  /*2d60*/  BSYNC B1 ;  /* 0x0000000000017941 */ /* 0x000fea0003800000 */
.L_x_42:
[----:B-----5:R-:W-:Y:S01]  /*2d70*/  LOP3.LUT R29, R29, 0xff, RZ, 0xc0, !PT ;  /* 0x000000ff1d1d7812 */ /* 0x020fe200078ec0ff */
[----:B------:R-:W-:Y:S01]  /*2d80*/  BSSY B1, `(.L_x_44) ;  /* 0x0000012000017945 */ /* 0x000fe20003800000 */
[----:B------:R-:W-:Y:S02]  /*2d90*/  IADD3 R33, P3, R33, 0x8, RZ ;  /* 0x0000000821217810 */ /* 0x000fe40007f7e0ff */
[----:B------:R-:W-:Y:S02]  /*2da0*/  F2FP.F16.E4M3.UNPACK_B R29, R29 ;  /* 0x0000001dff1d723e */ /* 0x000fe400020006ff */
[----:B------:R-:W-:Y:S01]  /*2db0*/  ISETP.LT.OR P0, PT, R27, 0x9, !P0 ;  /* 0x000000091b00780c */ /* 0x000fe20004701670 */
[----:B------:R-:W-:Y:S02]  /*2dc0*/  IMAD.X R30, RZ, RZ, R31, P3 ;  /* 0x000000ffff1e7224 */ /* 0x000fe400018e061f */
[----:B------:R-:W-:Y:S02]  /*2dd0*/  HADD2.F32 R29, -RZ, R29.H0_H0 ;  /* 0x2000001dff1d7230 */ /* 0x000fe40000004100 */
[----:B------:R-:W-:-:S02]  /*2de0*/  IMAD R30, R30, UR6, RZ ;  /* 0x000000061e1e7c24 */ /* 0x000fc4000f8e02ff */
[----:B------:R-:W-:-:S04]  /*2df0*/  IMAD.WIDE.U32 R24, R33, UR6, R24 ;  /* 0x0000000621187c25 */ /* 0x000fc8000f8e0018 */
[----:B------:R-:W-:Y:S01]  /*2e00*/  FMUL R29, R29, R12 ;  /* 0x0000000c1d1d7220 */ /* 0x000fe20000400000 */
[----:B------:R-:W-:-:S03]  /*2e10*/  IMAD R33, R33, UR7, R30 ;  /* 0x0000000721217c24 */ /* 0x000fc6000f8e021e */
[----:B------:R-:W-:Y:S01]  /*2e20*/  FFMA R29, R80, R7, R29 ;  /* 0x00000007501d7223 */ /* 0x000fe2000000001d */
[----:B------:R-:W-:-:S04]  /*2e30*/  IADD3 R24, P3, R24, UR10, RZ ;  /* 0x0000000a18187c10 */ /* 0x000fc8000ff7e0ff */
[----:B------:R-:W-:Y:S02]  /*2e40*/  F2FP.SATFINITE.E4M3.F32.PACK_AB_MERGE_C R31, RZ, R29, RZ ;  /* 0x0000001dff1f723e */ /* 0x000fe400048070ff */
[----:B------:R-:W-:Y:S02]  /*2e50*/  IADD3.X R25, R25, UR11, R33, P3, !PT ;  /* 0x0000000b19197c10 */ /* 0x000fe40009ffe421 */
[----:B------:R-:W-:Y:S01]  /*2e60*/  PRMT R29, RZ, 0x7610, R29 ;  /* 0x00007610ff1d7816 */ /* 0x000fe2000000001d */
[----:B------:R3:W-:Y:S01]  /*2e70*/  @!P2 STG.E.U8 desc[UR16][R8.64+0x1], R31 ;  /* 0x0000011f0800a986 */ /* 0x0007e2000c101110 */
[----:B------:R-:W-:Y:S05]  /*2e80*/  @P0 BRA `(.L_x_45) ;  /* 0x0000000000040947 */ /* 0x000fea0003800000 */
[----:B------:R4:W5:Y:S02]  /*2e90*/  LDG.E.U8 R29, desc[UR16][R24.64] ;  /* 0x00000010181d7981 */ /* 0x000964000c1e1100 */
.L_x_45:
[----:B------:R-:W-:Y:S05]  /*2ea0*/  BSYNC B1 ;  /* 0x0000000000017941 */ /* 0x000fea0003800000 */
.L_x_44:
[----:B-----5:R-:W-:Y:S01]  /*2eb0*/  LOP3.LUT R29, R29, 0xff, RZ, 0xc0, !PT ;  /* 0x000000ff1d1d7812 */ /* 0x020fe200078ec0ff */
[----:B------:R-:W-:Y:S01]  /*2ec0*/  BSSY B1, `(.L_x_46) ;  /* 0x000000b000017945 */ /* 0x000fe20003800000 */
[----:B------:R-:W-:Y:S02]  /*2ed0*/  ISETP.LT.OR P1, PT, R27, 0x9, !P1 ;  /* 0x000000091b00780c */ /* 0x000fe40004f21670 */
[----:B------:R-:W-:-:S05]  /*2ee0*/  F2FP.F16.E4M3.UNPACK_B R29, R29 ;  /* 0x0000001dff1d723e */ /* 0x000fca00020006ff */
[----:B------:R-:W-:-:S05]  /*2ef0*/  HADD2.F32 R29, -RZ, R29.H0_H0 ;  /* 0x2000001dff1d7230 */ /* 0x000fca0000004100 */
[----:B------:R-:W-:Y:S01]  /*2f00*/  FMUL R30, R29, R12 ;  /* 0x0000000c1d1e7220 */ /* 0x000fe20000400000 */
[----:B------:R-:W-:-:S03]  /*2f10*/  PRMT R29, RZ, 0x7610, R29 ;  /* 0x00007610ff1d7816 */ /* 0x000fc6000000001d */
[----:B------:R-:W-:-:S05]  /*2f20*/  FFMA R30, R77, R7, R30 ;  /* 0x000000074d1e7223 */ /* 0x000fca000000001e */
[----:B---3--:R-:W-:-:S05]  /*2f30*/  F2FP.SATFINITE.E4M3.F32.PACK_AB_MERGE_C R31, RZ, R30, RZ ;  /* 0x0000001eff1f723e */ /* 0x008fca00048070ff */
[----:B------:R3:W-:Y:S01]  /*2f40*/  @!P0 STG.E.U8 desc[UR16][R10.64], R31 ;  /* 0x0000001f0a008986 */ /* 0x0007e2000c101110 */
[----:B------:R-:W-:Y:S05]  /*2f50*/  @P1 BRA `(.L_x_47) ;  /* 0x0000000000041947 */ /* 0x000fea0003800000 */
[----:B------:R0:W5:Y:S02]  /*2f60*/  LDG.E.U8 R29, desc[UR16][R24.64+0x1] ;  /* 0x00000110181d7981 */ /* 0x000164000c1e1100 */
.L_x_47:
[----:B------:R-:W-:Y:S05]  /*2f70*/  BSYNC B1 ;  /* 0x0000000000017941 */ /* 0x000fea0003800000 */
.L_x_46:
[----:B-----5:R-:W-:Y:S01]  /*2f80*/  LOP3.LUT R29, R29, 0xff, RZ, 0xc0, !PT ;  /* 0x000000ff1d1d7812 */ /* 0x020fe200078ec0ff */
[----:B------:R-:W-:Y:S01]  /*2f90*/  BSSY B1, `(.L_x_48) ;  /* 0x000000c000017945 */ /* 0x000fe20003800000 */
[----:B------:R-:W-:Y:S02]  /*2fa0*/  ISETP.GE.AND P0, PT, R28, 0x9, PT ;  /* 0x000000091c00780c */ /* 0x000fe40003f06270 */
[----:B------:R-:W-:Y:S02]  /*2fb0*/  F2FP.F16.E4M3.UNPACK_B R29, R29 ;  /* 0x0000001dff1d723e */ /* 0x000fe400020006ff */
[----:B------:R-:W-:-:S03]  /*2fc0*/  ISETP.LT.OR P2, PT, R27, 0x1, !P0 ;  /* 0x000000011b00780c */ /* 0x000fc60004741670 */
[----:B------:R-:W-:-:S05]  /*2fd0*/  HADD2.F32 R29, -RZ, R29.H0_H0 ;  /* 0x2000001dff1d7230 */ /* 0x000fca0000004100 */
[----:B------:R-:W-:-:S04]  /*2fe0*/  FMUL R29, R29, R12 ;  /* 0x0000000c1d1d7220 */ /* 0x000fc80000400000 */
[----:B------:R-:W-:-:S05]  /*2ff0*/  FFMA R29, R78, R7, R29 ;  /* 0x000000074e1d7223 */ /* 0x000fca000000001d */
[----:B---3--:R-:W-:Y:S02]  /*3000*/  F2FP.SATFINITE.E4M3.F32.PACK_AB_MERGE_C R31, RZ, R29, RZ ;  /* 0x0000001dff1f723e */ /* 0x008fe400048070ff */
[----:B------:R-:W-:-:S03]  /*3010*/  PRMT R29, RZ, 0x7610, R29 ;  /* 0x00007610ff1d7816 */ /* 0x000fc6000000001d */
[----:B------:R3:W-:Y:S01]  /*3020*/  @!P1 STG.E.U8 desc[UR16][R10.64+0x1], R31 ;  /* 0x0000011f0a009986 */ /* 0x0007e2000c101110 */
[----:B------:R-:W-:Y:S05]  /*3030*/  @P2 BRA `(.L_x_49) ;  /* 0x0000000000042947 */ /* 0x000fea0003800000 */
[----:B------:R0:W5:Y:S02]  /*3040*/  LDG.E.U8 R29, desc[UR16][R14.64+0x8] ;  /* 0x000008100e1d7981 */ /* 0x000164000c1e1100 */
.L_x_49:
[----:B------:R-:W-:Y:S05]  /*3050*/  BSYNC B1 ;  /* 0x0000000000017941 */ /* 0x000fea0003800000 */
.L_x_48:
        /* <DEDUP_REMOVED lines=13> */
.L_x_51:
[----:B------:R-:W-:Y:S05]  /*3130*/  BSYNC B1 ;  /* 0x0000000000017941 */ /* 0x000fea0003800000 */
.L_x_50:
[----:B-----5:R-:W-:Y:S01]  /*3140*/  LOP3.LUT R29, R29, 0xff, RZ, 0xc0, !PT ;  /* 0x000000ff1d1d7812 */ /* 0x020fe200078ec0ff */
[----:B------:R-:W-:Y:S01]  /*3150*/  BSSY B1, `(.L_x_52) ;  /* 0x000000b000017945 */ /* 0x000fe20003800000 */
[----:B------:R-:W-:Y:S02]  /*3160*/  ISETP.LT.OR P0, PT, R27, 0x9, !P0 ;  /* 0x000000091b00780c */ /* 0x000fe40004701670 */
[----:B------:R-:W-:-:S05]  /*3170*/  F2FP.F16.E4M3.UNPACK_B R29, R29 ;  /* 0x0000001dff1d723e */ /* 0x000fca00020006ff */
        /* <DEDUP_REMOVED lines=8> */
.L_x_53:
[----:B------:R-:W-:Y:S05]  /*3200*/  BSYNC B1 ;  /* 0x0000000000017941 */ /* 0x000fea0003800000 */
.L_x_52:
        /* <DEDUP_REMOVED lines=12> */
.L_x_55:
[----:B------:R-:W-:Y:S05]  /*32d0*/  BSYNC B1 ;  /* 0x0000000000017941 */ /* 0x000fea0003800000 */
.L_x_54:
        /* <DEDUP_REMOVED lines=13> */
.L_x_57:
[----:B------:R-:W-:Y:S05]  /*33b0*/  BSYNC B1 ;  /* 0x0000000000017941 */ /* 0x000fea0003800000 */
.L_x_56:
        /* <DEDUP_REMOVED lines=13> */
.L_x_59:
[----:B------:R-:W-:Y:S05]  /*3490*/  BSYNC B1 ;  /* 0x0000000000017941 */ /* 0x000fea0003800000 */
.L_x_58:
        /* <DEDUP_REMOVED lines=12> */
.L_x_61:
[----:B------:R-:W-:Y:S05]  /*3560*/  BSYNC B1 ;  /* 0x0000000000017941 */ /* 0x000fea0003800000 */
.L_x_60:
        /* <DEDUP_REMOVED lines=12> */
.L_x_63:
[----:B------:R-:W-:Y:S05]  /*3630*/  BSYNC B1 ;  /* 0x0000000000017941 */ /* 0x000fea0003800000 */
.L_x_62:
        /* <DEDUP_REMOVED lines=13> */
.L_x_65:
[----:B------:R-:W-:Y:S05]  /*3710*/  BSYNC B1 ;  /* 0x0000000000017941 */ /* 0x000fea0003800000 */
.L_x_64:
        /* <DEDUP_REMOVED lines=13> */
.L_x_67:
[----:B------:R-:W-:Y:S05]  /*37f0*/  BSYNC B1 ;  /* 0x0000000000017941 */ /* 0x000fea0003800000 */
.L_x_66:
        /* <DEDUP_REMOVED lines=12> */
.L_x_69:
[----:B------:R-:W-:Y:S05]  /*38c0*/  BSYNC B1 ;  /* 0x0000000000017941 */ /* 0x000fea0003800000 */
.L_x_68:
        /* <DEDUP_REMOVED lines=12> */
.L_x_71:
[----:B------:R-:W-:Y:S05]  /*3990*/  BSYNC B1 ;  /* 0x0000000000017941 */ /* 0x000fea0003800000 */
.L_x_70:
        /* <DEDUP_REMOVED lines=13> */
.L_x_73:
[----:B------:R-:W-:Y:S05]  /*3a70*/  BSYNC B1 ;  /* 0x0000000000017941 */ /* 0x000fea0003800000 */
.L_x_72:
        /* <DEDUP_REMOVED lines=13> */
.L_x_75:
[----:B------:R-:W-:Y:S05]  /*3b50*/  BSYNC B1 ;  /* 0x0000000000017941 */ /* 0x000fea0003800000 */
.L_x_74:
        /* <DEDUP_REMOVED lines=12> */
.L_x_77:
[----:B------:R-:W-:Y:S05]  /*3c20*/  BSYNC B1 ;  /* 0x0000000000017941 */ /* 0x000fea0003800000 */
.L_x_76:
        /* <DEDUP_REMOVED lines=12> */
.L_x_79:
[----:B------:R-:W-:Y:S05]  /*3cf0*/  BSYNC B1 ;  /* 0x0000000000017941 */ /* 0x000fea0003800000 */
.L_x_78:
        /* <DEDUP_REMOVED lines=13> */
.L_x_81:
[----:B------:R-:W-:Y:S05]  /*3dd0*/  BSYNC B1 ;  /* 0x0000000000017941 */ /* 0x000fea0003800000 */
.L_x_80:
        /* <DEDUP_REMOVED lines=13> */
.L_x_83:
[----:B------:R-:W-:Y:S05]  /*3eb0*/  BSYNC B1 ;  /* 0x0000000000017941 */ /* 0x000fea0003800000 */
.L_x_82:
        /* <DEDUP_REMOVED lines=12> */
.L_x_85:
[----:B------:R-:W-:Y:S05]  /*3f80*/  BSYNC B1 ;  /* 0x0000000000017941 */ /* 0x000fea0003800000 */
.L_x_84:
[----:B-----5:R-:W-:Y:S01]  /*3f90*/  LOP3.LUT R29, R29, 0xff, RZ, 0xc0, !PT ;  /* 0x000000ff1d1d7812 */ /* 0x020fe200078ec0ff */
[----:B------:R-:W-:Y:S01]  /*3fa0*/  BSSY B1, `(.L_x_86) ;  /* 0x000000b000017945 */ /* 0x000fe20003800000 */
[----:B------:R-:W-:Y:S02]  /*3fb0*/  ISETP.LT.OR P1, PT, R27, 0x9, !P1 ;  /* 0x000000091b00780c */ /* 0x000fe40004f21670 */
[----:B------:R-:W-:-:S05]  /*3fc0*/  F2FP.F16.E4M3.UNPACK_B R29, R29 ;  /* 0x0000001dff1d723e */ /* 0x000fca00020006ff */
[----:B------:R-:W-:-:S05]  /*3fd0*/  HADD2.F32 R29, -RZ, R29.H0_H0 ;  /* 0x2000001dff1d7230 */ /* 0x000fca0000004100 */
[----:B------:R-:W-:-:S04]  /*3fe0*/  FMUL R30, R29, R12 ;  /* 0x0000000c1d1e7220 */ /* 0x000fc80000400000 */
[----:B------:R-:W-:Y:S01]  /*3ff0*/  FFMA R30, R23, R7, R30 ;  /* 0x00000007171e7223 */ /* 0x000fe2000000001e */
[----:B------:R-:W-:-:S04]  /*4000*/  PRMT R23, RZ, 0x7610, R23 ;  /* 0x00007610ff177816 */ /* 0x000fc80000000017 */
[----:B------:R-:W-:-:S05]  /*4010*/  F2FP.SATFINITE.E4M3.F32.PACK_AB_MERGE_C R29, RZ, R30, RZ ;  /* 0x0000001eff1d723e */ /* 0x000fca00048070ff */
[----:B------:R0:W-:Y:S01]  /*4020*/  @!P0 STG.E.U8 desc[UR16][R10.64+0x28], R29 ;  /* 0x0000281d0a008986 */ /* 0x0001e2000c101110 */
[----:B------:R-:W-:Y:S05]  /*4030*/  @P1 BRA `(.L_x_87) ;  /* 0x0000000000041947 */ /* 0x000fea0003800000 */
[----:B------:R0:W5:Y:S02]  /*4040*/  LDG.E.U8 R23, desc[UR16][R24.64+0x29] ;  /* 0x0000291018177981 */ /* 0x000164000c1e1100 */
.L_x_87:
[----:B------:R-:W-:Y:S05]  /*4050*/  BSYNC B1 ;  /* 0x0000000000017941 */ /* 0x000fea0003800000 */
.L_x_86:
        /* <DEDUP_REMOVED lines=8> */
[----:B0-----:R-:W-:Y:S02]  /*40e0*/  F2FP.SATFINITE.E4M3.F32.PACK_AB_MERGE_C R29, RZ, R23, RZ ;  /* 0x00000017ff1d723e */ /* 0x001fe400048070ff */
[----:B------:R-:W-:-:S03]  /*40f0*/  PRMT R23, RZ, 0x7610, R23 ;  /* 0x00007610ff177816 */ /* 0x000fc60000000017 */
[----:B------:R0:W-:Y:S01]  /*4100*/  @!P1 STG.E.U8 desc[UR16][R10.64+0x29], R29 ;  /* 0x0000291d0a009986 */ /* 0x0001e2000c101110 */
[----:B------:R-:W-:Y:S05]  /*4110*/  @P2 BRA `(.L_x_89) ;  /* 0x0000000000042947 */ /* 0x000fea0003800000 */
[----:B------:R0:W5:Y:S02]  /*4120*/  LDG.E.U8 R23, desc[UR16][R14.64+0x30] ;  /* 0x000030100e177981 */ /* 0x000164000c1e1100 */
.L_x_89:
[----:B------:R-:W-:Y:S05]  /*4130*/  BSYNC B1 ;  /* 0x0000000000017941 */ /* 0x000fea0003800000 */
.L_x_88:
[----:B-----5:R-:W-:Y:S01]  /*4140*/  LOP3.LUT R23, R23, 0xff, RZ, 0xc0, !PT ;  /* 0x000000ff17177812 */ /* 0x020fe200078ec0ff */
[----:B------:R-:W-:Y:S01]  /*4150*/  BSSY B1, `(.L_x_90) ;  /* 0x000000c000017945 */ /* 0x000fe20003800000 */
[----:B------:R-:W-:Y:S02]  /*4160*/  ISETP.GE.AND P1, PT, R28, 0x32, PT ;  /* 0x000000321c00780c */ /* 0x000fe40003f26270 */
[----:B------:R-:W-:Y:S02]  /*4170*/  F2FP.F16.E4M3.UNPACK_B R23, R23 ;  /* 0x00000017ff17723e */ /* 0x000fe400020006ff */
[----:B------:R-:W-:-:S03]  /*4180*/  ISETP.LT.OR P3, PT, R27, 0x1, !P1 ;  /* 0x000000011b00780c */ /* 0x000fc60004f61670 */
        /* <DEDUP_REMOVED lines=8> */
.L_x_91:
[----:B------:R-:W-:Y:S05]  /*4210*/  BSYNC B1 ;  /* 0x0000000000017941 */ /* 0x000fea0003800000 */
.L_x_90:
[----:B-----5:R-:W-:Y:S01]  /*4220*/  LOP3.LUT R21, R21, 0xff, RZ, 0xc0, !PT ;  /* 0x000000ff15157812 */ /* 0x020fe200078ec0ff */
[----:B------:R-:W-:Y:S01]  /*4230*/  BSSY B1, `(.L_x_92) ;  /* 0x000000b000017945 */ /* 0x000fe20003800000 */
[----:B------:R-:W-:Y:S02]  /*4240*/  ISETP.LT.OR P0, PT, R27, 0x9, !P0 ;  /* 0x000000091b00780c */ /* 0x000fe40004701670 */
[----:B------:R-:W-:-:S05]  /*4250*/  F2FP.F16.E4M3.UNPACK_B R21, R21 ;  /* 0x00000015ff15723e */ /* 0x000fca00020006ff */
        /* <DEDUP_REMOVED lines=8> */
.L_x_93:
[----:B------:R-:W-:Y:S05]  /*42e0*/  BSYNC B1 ;  /* 0x0000000000017941 */ /* 0x000fea0003800000 */
.L_x_92:
        /* <DEDUP_REMOVED lines=12> */
.L_x_95:
[----:B------:R-:W-:Y:S05]  /*43b0*/  BSYNC B1 ;  /* 0x0000000000017941 */ /* 0x000fea0003800000 */
.L_x_94:
        /* <DEDUP_REMOVED lines=13> */
.L_x_97:
[----:B------:R-:W-:Y:S05]  /*4490*/  BSYNC B1 ;  /* 0x0000000000017941 */ /* 0x000fea0003800000 */
.L_x_96:
        /* <DEDUP_REMOVED lines=13> */
.L_x_99:
[----:B------:R-:W-:Y:S05]  /*4570*/  BSYNC B1 ;  /* 0x0000000000017941 */ /* 0x000fea0003800000 */
.L_x_98:
[----:B-----5:R-:W-:Y:S01]  /*4580*/  LOP3.LUT R17, R17, 0xff, RZ, 0xc0, !PT ;  /* 0x000000ff11117812 */ /* 0x020fe200078ec0ff */
[----:B------:R-:W-:Y:S01]  /*4590*/  BSSY B1, `(.L_x_100) ;  /* 0x000000b000017945 */ /* 0x000fe20003800000 */
[----:B------:R-:W-:Y:S02]  /*45a0*/  ISETP.LT.OR P0, PT, R27, 0x9, !P0 ;  /* 0x000000091b00780c */ /* 0x000fe40004701670 */
[----:B------:R-:W-:Y:S02]  /*45b0*/  F2FP.F16.E4M3.UNPACK_B R17, R17 ;  /* 0x00000011ff11723e */ /* 0x000fe400020006ff */
[----:B0-2---:R-:W-:-:S03]  /*45c0*/  PRMT R14, RZ, 0x7610, R14 ;  /* 0x00007610ff0e7816 */ /* 0x005fc6000000000e */
[----:B------:R-:W-:-:S05]  /*45d0*/  HADD2.F32 R17, -RZ, R17.H0_H0 ;  /* 0x20000011ff117230 */ /* 0x000fca0000004100 */
[----:B------:R-:W-:-:S04]  /*45e0*/  FMUL R17, R17, R12 ;  /* 0x0000000c11117220 */ /* 0x000fc80000400000 */
[----:B------:R-:W-:-:S05]  /*45f0*/  FFMA R17, R18, R7, R17 ;  /* 0x0000000712117223 */ /* 0x000fca0000000011 */
[----:B------:R-:W-:-:S05]  /*4600*/  F2FP.SATFINITE.E4M3.F32.PACK_AB_MERGE_C R17, RZ, R17, RZ ;  /* 0x00000011ff11723e */ /* 0x000fca00048070ff */
[----:B------:R0:W-:Y:S01]  /*4610*/  @!P3 STG.E.U8 desc[UR16][R8.64+0x39], R17 ;  /* 0x000039110800b986 */ /* 0x0001e2000c101110 */
[----:B------:R-:W-:Y:S05]  /*4620*/  @P0 BRA `(.L_x_101) ;  /* 0x0000000000040947 */ /* 0x000fea0003800000 */
[----:B------:R2:W5:Y:S02]  /*4630*/  LDG.E.U8 R14, desc[UR16][R24.64+0x38] ;  /* 0x00003810180e7981 */ /* 0x000564000c1e1100 */
.L_x_101:
[----:B------:R-:W-:Y:S05]  /*4640*/  BSYNC B1 ;  /* 0x0000000000017941 */ /* 0x000fea0003800000 */
.L_x_100:
[----:B-----5:R-:W-:Y:S01]  /*4650*/  LOP3.LUT R14, R14, 0xff, RZ, 0xc0, !PT ;  /* 0x000000ff0e0e7812 */ /* 0x020fe200078ec0ff */
[----:B------:R-:W-:Y:S01]  /*4660*/  BSSY B1, `(.L_x_102) ;  /* 0x000000b000017945 */ /* 0x000fe20003800000 */
[----:B------:R-:W-:Y:S02]  /*4670*/  ISETP.LT.OR P1, PT, R27, 0x9, !P1 ;  /* 0x000000091b00780c */ /* 0x000fe40004f21670 */
[----:B------:R-:W-:-:S05]  /*4680*/  F2FP.F16.E4M3.UNPACK_B R14, R14 ;  /* 0x0000000eff0e723e */ /* 0x000fca00020006ff */
[----:B01-3--:R-:W-:-:S05]  /*4690*/  HADD2.F32 R9, -RZ, R14.H0_H0 ;  /* 0x2000000eff097230 */ /* 0x00bfca0000004100 */
[----:B------:R-:W-:-:S04]  /*46a0*/  FMUL R8, R9, R12 ;  /* 0x0000000c09087220 */ /* 0x000fc80000400000 */
[----:B------:R-:W-:-:S05]  /*46b0*/  FFMA R8, R13, R7, R8 ;  /* 0x000000070d087223 */ /* 0x000fca0000000008 */
[----:B------:R-:W-:Y:S02]  /*46c0*/  F2FP.SATFINITE.E4M3.F32.PACK_AB_MERGE_C R9, RZ, R8, RZ ;  /* 0x00000008ff09723e */ /* 0x000fe400048070ff */
[----:B------:R-:W-:-:S03]  /*46d0*/  PRMT R8, RZ, 0x7610, R8 ;  /* 0x00007610ff087816 */ /* 0x000fc60000000008 */
[----:B------:R0:W-:Y:S01]  /*46e0*/  @!P0 STG.E.U8 desc[UR16][R10.64+0x38], R9 ;  /* 0x000038090a008986 */ /* 0x0001e2000c101110 */
[----:B------:R-:W-:Y:S05]  /*46f0*/  @P1 BRA `(.L_x_103) ;  /* 0x0000000000041947 */ /* 0x000fea0003800000 */
[----:B------:R1:W5:Y:S02]  /*4700*/  LDG.E.U8 R8, desc[UR16][R24.64+0x39] ;  /* 0x0000391018087981 */ /* 0x000364000c1e1100 */
.L_x_103:
[----:B------:R-:W-:Y:S05]  /*4710*/  BSYNC B1 ;  /* 0x0000000000017941 */ /* 0x000fea0003800000 */
.L_x_102:
[----:B------:R-:W-:Y:S05]  /*4720*/  @P1 BRA `(.L_x_104) ;  /* 0x0000000800601947 */ /* 0x000fea0003800000 */
[----:B-----5:R-:W-:-:S04]  /*4730*/  LOP3.LUT R8, R8, 0xff, RZ, 0xc0, !PT ;  /* 0x000000ff08087812 */ /* 0x020fc800078ec0ff */
[----:B------:R-:W-:-:S05]  /*4740*/  F2FP.F16.E4M3.UNPACK_B R8, R8 ;  /* 0x00000008ff08723e */ /* 0x000fca00020006ff */
[----:B0-----:R-:W-:-:S05]  /*4750*/  HADD2.F32 R9, -RZ, R8.H0_H0 ;  /* 0x20000008ff097230 */ /* 0x001fca0000004100 */
[----:B------:R-:W-:-:S04]  /*4760*/  FMUL R9, R9, R12 ;  /* 0x0000000c09097220 */ /* 0x000fc80000400000 */
[----:B------:R-:W-:-:S05]  /*4770*/  FFMA R9, R16, R7, R9 ;  /* 0x0000000710097223 */ /* 0x000fca0000000009 */
[----:B------:R-:W-:-:S05]  /*4780*/  F2FP.SATFINITE.E4M3.F32.PACK_AB_MERGE_C R9, RZ, R9, RZ ;  /* 0x00000009ff09723e */ /* 0x000fca00048070ff */
[----:B------:R3:W-:Y:S01]  /*4790*/  STG.E.U8 desc[UR16][R10.64+0x39], R9 ;  /* 0x000039090a007986 */ /* 0x0007e2000c101110 */
[----:B------:R-:W-:Y:S05]  /*47a0*/  BRA `(.L_x_104) ;  /* 0x0000000800407947 */ /* 0x000fea0003800000 */
.L_x_39:
[C---:B------:R-:W-:Y:S01]  /*47b0*/  ISETP.GE.AND P3, PT, R28.reuse, 0x1, PT ;  /* 0x000000011c00780c */ /* 0x040fe20003f66270 */
[-C--:B--2---:R-:W-:Y:S01]  /*47c0*/  FMUL R79, R79, R7.reuse ;  /* 0x000000074f4f7220 */ /* 0x084fe20000400000 */
[----:B------:R-:W-:Y:S01]  /*47d0*/  ISETP.GE.AND P0, PT, R28, 0x2, PT ;  /* 0x000000021c00780c */ /* 0x000fe20003f06270 */
[-C--:B------:R-:W-:Y:S01]  /*47e0*/  FMUL R80, R80, R7.reuse ;  /* 0x0000000750507220 */ /* 0x080fe20000400000 */
[----:B------:R-:W-:Y:S01]  /*47f0*/  ISETP.LT.OR P1, PT, R27, 0x1, !P3 ;  /* 0x000000011b00780c */ /* 0x000fe20005f21670 */
[-C--:B------:R-:W-:Y:S01]  /*4800*/  FMUL R77, R77, R7.reuse ;  /* 0x000000074d4d7220 */ /* 0x080fe20000400000 */
[C---:B------:R-:W-:Y:S01]  /*4810*/  ISETP.LT.OR P2, PT, R27.reuse, 0x1, !P0 ;  /* 0x000000011b00780c */ /* 0x040fe20004741670 */
[-C--:B------:R-:W-:Y:S01]  /*4820*/  FMUL R78, R78, R7.reuse ;  /* 0x000000074e4e7220 */ /* 0x080fe20000400000 */
[----:B------:R-:W-:Y:S01]  /*4830*/  ISETP.LT.OR P3, PT, R27, 0x9, !P3 ;  /* 0x000000091b00780c */ /* 0x000fe20005f61670 */
[----:B------:R-:W-:Y:S01]  /*4840*/  FMUL R75, R75, R7 ;  /* 0x000000074b4b7220 */ /* 0x000fe20000400000 */
[----:B------:R-:W-:Y:S01]  /*4850*/  F2FP.SATFINITE.E4M3.F32.PACK_AB_MERGE_C R79, RZ, R79, RZ ;  /* 0x0000004fff4f723e */ /* 0x000fe200048070ff */
[-C--:B------:R-:W-:Y:S01]  /*4860*/  FMUL R76, R76, R7.reuse ;  /* 0x000000074c4c7220 */ /* 0x080fe20000400000 */
[----:B------:R-:W-:Y:S01]  /*4870*/  F2FP.SATFINITE.E4M3.F32.PACK_AB_MERGE_C R15, RZ, R80, RZ ;  /* 0x00000050ff0f723e */ /* 0x000fe200048070ff */
[----:B------:R-:W-:Y:S01]  /*4880*/  FMUL R74, R74, R7 ;  /* 0x000000074a4a7220 */ /* 0x000fe20000400000 */
[----:B------:R-:W-:Y:S01]  /*4890*/  F2FP.SATFINITE.E4M3.F32.PACK_AB_MERGE_C R77, RZ, R77, RZ ;  /* 0x0000004dff4d723e */ /* 0x000fe200048070ff */
[-C--:B------:R-:W-:Y:S01]  /*48a0*/  FMUL R72, R72, R7.reuse ;  /* 0x0000000748487220 */ /* 0x080fe20000400000 */
[----:B------:R-:W-:Y:S01]  /*48b0*/  ISETP.LT.OR P0, PT, R27, 0x9, !P0 ;  /* 0x000000091b00780c */ /* 0x000fe20004701670 */
[----:B------:R-:W-:Y:S01]  /*48c0*/  @!P1 STG.E.U8 desc[UR16][R8.64], R79 ;  /* 0x0000004f08009986 */ /* 0x000fe2000c101110 */
[C---:B------:R-:W-:Y:S01]  /*48d0*/  ISETP.GE.AND P1, PT, R28.reuse, 0x9, PT ;  /* 0x000000091c00780c */ /* 0x040fe20003f26270 */
[----:B------:R-:W-:Y:S01]  /*48e0*/  FMUL R69, R69, R7 ;  /* 0x0000000745457220 */ /* 0x000fe20000400000 */
[----:B------:R-:W-:Y:S01]  /*48f0*/  F2FP.SATFINITE.E4M3.F32.PACK_AB_MERGE_C R75, RZ, R75, RZ ;  /* 0x0000004bff4b723e */ /* 0x000fe200048070ff */
[----:B------:R0:W-:Y:S01]  /*4900*/  @!P2 STG.E.U8 desc[UR16][R8.64+0x1], R15 ;  /* 0x0000010f0800a986 */ /* 0x0001e2000c101110 */
[----:B------:R-:W-:Y:S01]  /*4910*/  ISETP.GE.AND P2, PT, R28, 0xa, PT ;  /* 0x0000000a1c00780c */ /* 0x000fe20003f46270 */
[-C--:B------:R-:W-:Y:S01]  /*4920*/  FMUL R70, R70, R7.reuse ;  /* 0x0000000746467220 */ /* 0x080fe20000400000 */
[----:B------:R-:W-:Y:S01]  /*4930*/  F2FP.SATFINITE.E4M3.F32.PACK_AB_MERGE_C R25, RZ, R76, RZ ;  /* 0x0000004cff19723e */ /* 0x000fe200048070ff */
[----:B------:R-:W-:Y:S01]  /*4940*/  @!P3 STG.E.U8 desc[UR16][R10.64], R77 ;  /* 0x0000004d0a00b986 */ /* 0x000fe2000c101110 */
[C---:B------:R-:W-:Y:S01]  /*4950*/  ISETP.LT.OR P3, PT, R27.reuse, 0x1, !P1 ;  /* 0x000000011b00780c */ /* 0x040fe20004f61670 */
[-C--:B------:R-:W-:Y:S01]  /*4960*/  FMUL R68, R68, R7.reuse ;  /* 0x0000000744447220 */ /* 0x080fe20000400000 */
[----:B------:R-:W-:Y:S01]  /*4970*/  ISETP.LT.OR P5, PT, R27, 0x1, !P2 ;  /* 0x000000011b00780c */ /* 0x000fe200057a1670 */
[-C--:B------:R-:W-:Y:S01]  /*4980*/  FMUL R67, R67, R7.reuse ;  /* 0x0000000743437220 */ /* 0x080fe20000400000 */
[----:B------:R-:W-:Y:S01]  /*4990*/  ISETP.LT.OR P1, PT, R27, 0x9, !P1 ;  /* 0x000000091b00780c */ /* 0x000fe20004f21670 */
[-C--:B------:R-:W-:Y:S01]  /*49a0*/  FMUL R65, R65, R7.reuse ;  /* 0x0000000741417220 */ /* 0x080fe20000400000 */
[----:B------:R-:W-:Y:S01]  /*49b0*/  F2FP.SATFINITE.E4M3.F32.PACK_AB_MERGE_C R29, RZ, R74, RZ ;  /* 0x0000004aff1d723e */ /* 0x000fe200048070ff */
[-C--:B------:R-:W-:Y:S01]  /*49c0*/  FMUL R66, R66, R7.reuse ;  /* 0x0000000742427220 */ /* 0x080fe20000400000 */
[----:B0-----:R-:W-:Y:S01]  /*49d0*/  F2FP.SATFINITE.E4M3.F32.PACK_AB_MERGE_C R15, RZ, R78, RZ ;  /* 0x0000004eff0f723e */ /* 0x001fe200048070ff */
[-C--:B------:R-:W-:Y:S01]  /*49e0*/  FMUL R64, R64, R7.reuse ;  /* 0x0000000740407220 */ /* 0x080fe20000400000 */
[----:B------:R-:W-:Y:S01]  /*49f0*/  ISETP.LT.OR P2, PT, R27, 0x9, !P2 ;  /* 0x000000091b00780c */ /* 0x000fe20005741670 */
[-C--:B------:R-:W-:Y:S01]  /*4a00*/  FMUL R63, R63, R7.reuse ;  /* 0x000000073f3f7220 */ /* 0x080fe20000400000 */
[----:B------:R-:W-:Y:S01]  /*4a10*/  F2FP.SATFINITE.E4M3.F32.PACK_AB_MERGE_C R31, RZ, R72, RZ ;  /* 0x00000048ff1f723e */ /* 0x000fe200048070ff */
[----:B------:R0:W-:Y:S01]  /*4a20*/  @!P0 STG.E.U8 desc[UR16][R10.64+0x1], R15 ;  /* 0x0000010f0a008986 */ /* 0x0001e2000c101110 */
[C---:B------:R-:W-:Y:S01]  /*4a30*/  ISETP.GE.AND P0, PT, R28.reuse, 0x11, PT ;  /* 0x000000111c00780c */ /* 0x040fe20003f06270 */
[----:B------:R-:W-:Y:S01]  /*4a40*/  FMUL R61, R61, R7 ;  /* 0x000000073d3d7220 */ /* 0x000fe20000400000 */
[----:B------:R-:W-:Y:S01]  /*4a50*/  F2FP.SATFINITE.E4M3.F32.PACK_AB_MERGE_C R69, RZ, R69, RZ ;  /* 0x00000045ff45723e */ /* 0x000fe200048070ff */
[----:B------:R-:W-:Y:S01]  /*4a60*/  @!P3 STG.E.U8 desc[UR16][R8.64+0x8], R75 ;  /* 0x0000084b0800b986 */ /* 0x000fe2000c101110 */
[----:B------:R-:W-:Y:S01]  /*4a70*/  ISETP.GE.AND P3, PT, R28, 0x12, PT ;  /* 0x000000121c00780c */ /* 0x000fe20003f66270 */
[----:B------:R-:W-:Y:S01]  /*4a80*/  FMUL R62, R62, R7 ;  /* 0x000000073e3e7220 */ /* 0x000fe20000400000 */
[----:B------:R-:W-:Y:S01]  /*4a90*/  F2FP.SATFINITE.E4M3.F32.PACK_AB_MERGE_C R67, RZ, R67, RZ ;  /* 0x00000043ff43723e */ /* 0x000fe200048070ff */
[----:B------:R1:W-:Y:S01]  /*4aa0*/  @!P5 STG.E.U8 desc[UR16][R8.64+0x9], R25 ;  /* 0x000009190800d986 */ /* 0x0003e2000c101110 */
[----:B------:R-:W-:Y:S01]  /*4ab0*/  ISETP.LT.OR P5, PT, R27, 0x1, !P3 ;  /* 0x000000011b00780c */ /* 0x000fe20005fa1670 */
[-C--:B------:R-:W-:Y:S01]  /*4ac0*/  FMUL R59, R59, R7.reuse ;  /* 0x000000073b3b7220 */ /* 0x080fe20000400000 */
[C---:B------:R-:W-:Y:S01]  /*4ad0*/  ISETP.LT.OR P3, PT, R27.reuse, 0x9, !P3 ;  /* 0x000000091b00780c */ /* 0x040fe20005f61670 */
[----:B------:R-:W-:Y:S01]  /*4ae0*/  @!P1 STG.E.U8 desc[UR16][R10.64+0x8], R29 ;  /* 0x0000081d0a009986 */ /* 0x000fe2000c101110 */
[----:B------:R-:W-:Y:S01]  /*4af0*/  ISETP.LT.OR P1, PT, R27, 0x1, !P0 ;  /* 0x000000011b00780c */ /* 0x000fe20004721670 */
[-C--:B------:R-:W-:Y:S01]  /*4b00*/  FMUL R60, R60, R7.reuse ;  /* 0x000000073c3c7220 */ /* 0x080fe20000400000 */
[----:B0-----:R-:W-:Y:S01]  /*4b10*/  F2FP.SATFINITE.E4M3.F32.PACK_AB_MERGE_C R15, RZ, R70, RZ ;  /* 0x00000046ff0f723e */ /* 0x001fe200048070ff */
[----:B------:R-:W-:Y:S01]  /*4b20*/  @!P2 STG.E.U8 desc[UR16][R10.64+0x9], R31 ;  /* 0x0000091f0a00a986 */ /* 0x000fe2000c101110 */
[----:B------:R-:W-:Y:S01]  /*4b30*/  ISETP.GE.AND P2, PT, R28, 0x19, PT ;  /* 0x000000191c00780c */ /* 0x000fe20003f46270 */
[-C--:B------:R-:W-:Y:S01]  /*4b40*/  FMUL R57, R57, R7.reuse ;  /* 0x0000000739397220 */ /* 0x080fe20000400000 */
[C---:B------:R-:W-:Y:S01]  /*4b50*/  ISETP.LT.OR P0, PT, R27.reuse, 0x9, !P0 ;  /* 0x000000091b00780c */ /* 0x040fe20004701670 */
[-C--:B------:R-:W-:Y:S01]  /*4b60*/  FMUL R58, R58, R7.reuse ;  /* 0x000000073a3a7220 */ /* 0x080fe20000400000 */
[----:B------:R-:W-:Y:S01]  /*4b70*/  ISETP.LT.OR P6, PT, R27, 0x1, !P2 ;  /* 0x000000011b00780c */ /* 0x000fe200057c1670 */
[----:B------:R0:W-:Y:S01]  /*4b80*/  @!P5 STG.E.U8 desc[UR16][R8.64+0x11], R15 ;  /* 0x0000110f0800d986 */ /* 0x0001e2000c101110 */
[----:B-1----:R-:W-:Y:S01]  /*4b90*/  F2FP.SATFINITE.E4M3.F32.PACK_AB_MERGE_C R25, RZ, R68, RZ ;  /* 0x00000044ff19723e */ /* 0x002fe200048070ff */
[----:B------:R-:W-:Y:S01]  /*4ba0*/  FMUL R56, R56, R7 ;  /* 0x0000000738387220 */ /* 0x000fe20000400000 */
[----:B------:R-:W-:Y:S01]  /*4bb0*/  F2FP.SATFINITE.E4M3.F32.PACK_AB_MERGE_C R65, RZ, R65, RZ ;  /* 0x00000041ff41723e */ /* 0x000fe200048070ff */
[----:B------:R-:W-:Y:S01]  /*4bc0*/  @!P1 STG.E.U8 desc[UR16][R8.64+0x10], R69 ;  /* 0x0000104508009986 */ /* 0x000fe2000c101110 */
[----:B------:R-:W-:Y:S01]  /*4bd0*/  ISETP.GE.AND P1, PT, R28, 0x1a, PT ;  /* 0x0000001a1c00780c */ /* 0x000fe20003f26270 */
[-C--:B------:R-:W-:Y:S01]  /*4be0*/  FMUL R23, R23, R7.reuse ;  /* 0x0000000717177220 */ /* 0x080fe20000400000 */
[C---:B------:R-:W-:Y:S01]  /*4bf0*/  ISETP.LT.OR P2, PT, R27.reuse, 0x9, !P2 ;  /* 0x000000091b00780c */ /* 0x040fe20005741670 */
[----:B------:R1:W-:Y:S01]  /*4c00*/  @!P3 STG.E.U8 desc[UR16][R10.64+0x11], R25 ;  /* 0x000011190a00b986 */ /* 0x0003e2000c101110 */
[----:B------:R-:W-:Y:S01]  /*4c10*/  ISETP.LT.OR P5, PT, R27, 0x1, !P1 ;  /* 0x000000011b00780c */ /* 0x000fe20004fa1670 */
[-C--:B------:R-:W-:Y:S01]  /*4c20*/  FMUL R21, R21, R7.reuse ;  /* 0x0000000715157220 */ /* 0x080fe20000400000 */
[----:B------:R-:W-:Y:S01]  /*4c30*/  ISETP.LT.OR P3, PT, R27, 0x9, !P1 ;  /* 0x000000091b00780c */ /* 0x000fe20004f61670 */
[----:B------:R-:W-:Y:S01]  /*4c40*/  @!P0 STG.E.U8 desc[UR16][R10.64+0x10], R67 ;  /* 0x000010430a008986 */ /* 0x000fe2000c101110 */
[----:B0-----:R-:W-:Y:S01]  /*4c50*/  F2FP.SATFINITE.E4M3.F32.PACK_AB_MERGE_C R15, RZ, R66, RZ ;  /* 0x00000042ff0f723e */ /* 0x001fe200048070ff */
[-C--:B------:R-:W-:Y:S01]  /*4c60*/  FMUL R22, R22, R7.reuse ;  /* 0x0000000716167220 */ /* 0x080fe20000400000 */
[C---:B------:R-:W-:Y:S01]  /*4c70*/  ISETP.GE.AND P0, PT, R28.reuse, 0x21, PT ;  /* 0x000000211c00780c */ /* 0x040fe20003f06270 */
[----:B------:R-:W-:Y:S01]  /*4c80*/  @!P6 STG.E.U8 desc[UR16][R8.64+0x18], R65 ;  /* 0x000018410800e986 */ /* 0x000fe2000c101110 */
[----:B------:R-:W-:Y:S01]  /*4c90*/  ISETP.GE.AND P1, PT, R28, 0x22, PT ;  /* 0x000000221c00780c */ /* 0x000fe20003f26270 */
[-C--:B------:R-:W-:Y:S01]  /*4ca0*/  FMUL R19, R19, R7.reuse ;  /* 0x0000000713137220 */ /* 0x080fe20000400000 */
[C---:B------:R-:W-:Y:S01]  /*4cb0*/  ISETP.LT.OR P6, PT, R27.reuse, 0x1, !P0 ;  /* 0x000000011b00780c */ /* 0x040fe200047c1670 */
[-C--:B------:R-:W-:Y:S01]  /*4cc0*/  FMUL R20, R20, R7.reuse ;  /* 0x0000000714147220 */ /* 0x080fe20000400000 */
[----:B-1----:R-:W-:Y:S01]  /*4cd0*/  F2FP.SATFINITE.E4M3.F32.PACK_AB_MERGE_C R25, RZ, R64, RZ ;  /* 0x00000040ff19723e */ /* 0x002fe200048070ff */
[----:B------:R0:W-:Y:S01]  /*4ce0*/  @!P5 STG.E.U8 desc[UR16][R8.64+0x19], R15 ;  /* 0x0000190f0800d986 */ /* 0x0001e2000c101110 */
[----:B------:R-:W-:Y:S01]  /*4cf0*/  ISETP.LT.OR P5, PT, R27, 0x1, !P1 ;  /* 0x000000011b00780c */ /* 0x000fe20004fa1670 */
[----:B------:R-:W-:Y:S01]  /*4d00*/  FMUL R17, R17, R7 ;  /* 0x0000000711117220 */ /* 0x000fe20000400000 */
[----:B------:R-:W-:Y:S01]  /*4d10*/  F2FP.SATFINITE.E4M3.F32.PACK_AB_MERGE_C R63, RZ, R63, RZ ;  /* 0x0000003fff3f723e */ /* 0x000fe200048070ff */
[----:B------:R1:W-:Y:S01]  /*4d20*/  @!P3 STG.E.U8 desc[UR16][R10.64+0x19], R25 ;  /* 0x000019190a00b986 */ /* 0x0003e2000c101110 */
[----:B------:R-:W-:Y:S01]  /*4d30*/  F2FP.SATFINITE.E4M3.F32.PACK_AB_MERGE_C R61, RZ, R61, RZ ;  /* 0x0000003dff3d723e */ /* 0x000fe200048070ff */
[-C--:B------:R-:W-:Y:S01]  /*4d40*/  FMUL R18, R18, R7.reuse ;  /* 0x0000000712127220 */ /* 0x080fe20000400000 */
[----:B------:R-:W-:Y:S01]  /*4d50*/  F2FP.SATFINITE.E4M3.F32.PACK_AB_MERGE_C R29, RZ, R62, RZ ;  /* 0x0000003eff1d723e */ /* 0x000fe200048070ff */
[----:B------:R-:W-:Y:S01]  /*4d60*/  @!P2 STG.E.U8 desc[UR16][R10.64+0x18], R63 ;  /* 0x0000183f0a00a986 */ /* 0x000fe2000c101110 */
[----:B------:R-:W-:Y:S01]  /*4d70*/  ISETP.LT.OR P3, PT, R27, 0x9, !P1 ;  /* 0x000000091b00780c */ /* 0x000fe20004f61670 */
[-C--:B------:R-:W-:Y:S01]  /*4d80*/  FMUL R13, R13, R7.reuse ;  /* 0x000000070d0d7220 */ /* 0x080fe20000400000 */
[----:B------:R-:W-:Y:S01]  /*4d90*/  ISETP.GE.AND P2, PT, R28, 0x29, PT ;  /* 0x000000291c00780c */ /* 0x000fe20003f46270 */
[----:B------:R-:W-:Y:S01]  /*4da0*/  @!P6 STG.E.U8 desc[UR16][R8.64+0x20], R61 ;  /* 0x0000203d0800e986 */ /* 0x000fe2000c101110 */
[C---:B------:R-:W-:Y:S01]  /*4db0*/  ISETP.LT.OR P0, PT, R27.reuse, 0x9, !P0 ;  /* 0x000000091b00780c */ /* 0x040fe20004701670 */
[----:B------:R-:W-:Y:S01]  /*4dc0*/  FMUL R16, R16, R7 ;  /* 0x0000000710107220 */ /* 0x000fe20000400000 */
[----:B------:R-:W-:Y:S01]  /*4dd0*/  ISETP.GE.AND P1, PT, R28, 0x2a, PT ;  /* 0x0000002a1c00780c */ /* 0x000fe20003f26270 */
[----:B------:R-:W-:Y:S01]  /*4de0*/  @!P5 STG.E.U8 desc[UR16][R8.64+0x21], R29 ;  /* 0x0000211d0800d986 */ /* 0x000fe2000c101110 */
[----:B------:R-:W-:-:S02]  /*4df0*/  ISETP.LT.OR P6, PT, R27, 0x1, !P2 ;  /* 0x000000011b00780c */ /* 0x000fc400057c1670 */
[C---:B------:R-:W-:Y:S02]  /*4e00*/  ISETP.LT.OR P5, PT, R27.reuse, 0x1, !P1 ;  /* 0x000000011b00780c */ /* 0x040fe40004fa1670 */
[----:B------:R-:W-:Y:S02]  /*4e10*/  F2FP.SATFINITE.E4M3.F32.PACK_AB_MERGE_C R59, RZ, R59, RZ ;  /* 0x0000003bff3b723e */ /* 0x000fe400048070ff */
[----:B0-----:R-:W-:Y:S02]  /*4e20*/  F2FP.SATFINITE.E4M3.F32.PACK_AB_MERGE_C R15, RZ, R60, RZ ;  /* 0x0000003cff0f723e */ /* 0x001fe400048070ff */
[----:B------:R-:W-:Y:S01]  /*4e30*/  F2FP.SATFINITE.E4M3.F32.PACK_AB_MERGE_C R57, RZ, R57, RZ ;  /* 0x00000039ff39723e */ /* 0x000fe200048070ff */
[----:B------:R-:W-:Y:S01]  /*4e40*/  @!P0 STG.E.U8 desc[UR16][R10.64+0x20], R59 ;  /* 0x0000203b0a008986 */ /* 0x000fe2000c101110 */
[----:B-1----:R-:W-:Y:S02]  /*4e50*/  F2FP.SATFINITE.E4M3.F32.PACK_AB_MERGE_C R25, RZ, R58, RZ ;  /* 0x0000003aff19723e */ /* 0x002fe400048070ff */
[C---:B------:R-:W-:Y:S01]  /*4e60*/  ISETP.LT.OR P1, PT, R27.reuse, 0x9, !P1 ;  /* 0x000000091b00780c */ /* 0x040fe20004f21670 */
[----:B------:R0:W-:Y:S01]  /*4e70*/  @!P3 STG.E.U8 desc[UR16][R10.64+0x21], R15 ;  /* 0x0000210f0a00b986 */ /* 0x0001e2000c101110 */
[----:B------:R-:W-:-:S02]  /*4e80*/  ISETP.LT.OR P2, PT, R27, 0x9, !P2 ;  /* 0x000000091b00780c */ /* 0x000fc40005741670 */
[C---:B------:R-:W-:Y:S01]  /*4e90*/  ISETP.GE.AND P3, PT, R28.reuse, 0x31, PT ;  /* 0x000000311c00780c */ /* 0x040fe20003f66270 */
[----:B------:R-:W-:Y:S01]  /*4ea0*/  @!P6 STG.E.U8 desc[UR16][R8.64+0x28], R57 ;  /* 0x000028390800e986 */ /* 0x000fe2000c101110 */
[----:B------:R-:W-:Y:S02]  /*4eb0*/  ISETP.GE.AND P0, PT, R28, 0x32, PT ;  /* 0x000000321c00780c */ /* 0x000fe40003f06270 */
[----:B------:R-:W-:Y:S01]  /*4ec0*/  F2FP.SATFINITE.E4M3.F32.PACK_AB_MERGE_C R23, RZ, R23, RZ ;  /* 0x00000017ff17723e */ /* 0x000fe200048070ff */
[----:B------:R1:W-:Y:S01]  /*4ed0*/  @!P5 STG.E.U8 desc[UR16][R8.64+0x29], R25 ;  /* 0x000029190800d986 */ /* 0x0003e2000c101110 */
[C---:B------:R-:W-:Y:S02]  /*4ee0*/  ISETP.LT.OR P5, PT, R27.reuse, 0x1, !P3 ;  /* 0x000000011b00780c */ /* 0x040fe40005fa1670 */
[----:B------:R-:W-:Y:S02]  /*4ef0*/  ISETP.LT.OR P6, PT, R27, 0x1, !P0 ;  /* 0x000000011b00780c */ /* 0x000fe400047c1670 */
[----:B0-----:R-:W-:Y:S01]  /*4f00*/  F2FP.SATFINITE.E4M3.F32.PACK_AB_MERGE_C R15, RZ, R56, RZ ;  /* 0x00000038ff0f723e */ /* 0x001fe200048070ff */
[----:B------:R-:W-:Y:S01]  /*4f10*/  @!P2 STG.E.U8 desc[UR16][R10.64+0x28], R23 ;  /* 0x000028170a00a986 */ /* 0x000fe2000c101110 */
[----:B------:R-:W-:-:S02]  /*4f20*/  F2FP.SATFINITE.E4M3.F32.PACK_AB_MERGE_C R21, RZ, R21, RZ ;  /* 0x00000015ff15723e */ /* 0x000fc400048070ff */
[C---:B------:R-:W-:Y:S01]  /*4f30*/  ISETP.GE.AND P2, PT, R28.reuse, 0x3a, PT ;  /* 0x0000003a1c00780c */ /* 0x040fe20003f46270 */
[----:B------:R0:W-:Y:S01]  /*4f40*/  @!P1 STG.E.U8 desc[UR16][R10.64+0x29], R15 ;  /* 0x0000290f0a009986 */ /* 0x0001e2000c101110 */
[C---:B------:R-:W-:Y:S02]  /*4f50*/  ISETP.LT.OR P1, PT, R27.reuse, 0x9, !P3 ;  /* 0x000000091b00780c */ /* 0x040fe40005f21670 */
[----:B-1----:R-:W-:Y:S01]  /*4f60*/  F2FP.SATFINITE.E4M3.F32.PACK_AB_MERGE_C R25, RZ, R22, RZ ;  /* 0x00000016ff19723e */ /* 0x002fe200048070ff */
[----:B------:R1:W-:Y:S01]  /*4f70*/  @!P5 STG.E.U8 desc[UR16][R8.64+0x30], R21 ;  /* 0x000030150800d986 */ /* 0x0003e2000c101110 */
[----:B------:R-:W-:Y:S02]  /*4f80*/  ISETP.GE.AND P3, PT, R28, 0x39, PT ;  /* 0x000000391c00780c */ /* 0x000fe40003f66270 */
[C---:B------:R-:W-:Y:S01]  /*4f90*/  ISETP.LT.OR P0, PT, R27.reuse, 0x9, !P0 ;  /* 0x000000091b00780c */ /* 0x040fe20004701670 */
[----:B------:R2:W-:Y:S01]  /*4fa0*/  @!P6 STG.E.U8 desc[UR16][R8.64+0x31], R25 ;  /* 0x000031190800e986 */ /* 0x0005e2000c101110 */
[----:B------:R-:W-:-:S02]  /*4fb0*/  ISETP.LT.OR P5, PT, R27, 0x1, !P3 ;  /* 0x000000011b00780c */ /* 0x000fc40005fa1670 */
[C---:B------:R-:W-:Y:S02]  /*4fc0*/  ISETP.LT.OR P6, PT, R27.reuse, 0x1, !P2 ;  /* 0x000000011b00780c */ /* 0x040fe400057c1670 */
[C---:B------:R-:W-:Y:S02]  /*4fd0*/  ISETP.LT.OR P3, PT, R27.reuse, 0x9, !P3 ;  /* 0x000000091b00780c */ /* 0x040fe40005f61670 */
[----:B------:R-:W-:Y:S02]  /*4fe0*/  ISETP.LT.OR P2, PT, R27, 0x9, !P2 ;  /* 0x000000091b00780c */ /* 0x000fe40005741670 */
[----:B------:R-:W-:Y:S02]  /*4ff0*/  F2FP.SATFINITE.E4M3.F32.PACK_AB_MERGE_C R19, RZ, R19, RZ ;  /* 0x00000013ff13723e */ /* 0x000fe400048070ff */
[----:B0-----:R-:W-:Y:S02]  /*5000*/  F2FP.SATFINITE.E4M3.F32.PACK_AB_MERGE_C R15, RZ, R20, RZ ;  /* 0x00000014ff0f723e */ /* 0x001fe400048070ff */
[----:B------:R-:W-:Y:S01]  /*5010*/  F2FP.SATFINITE.E4M3.F32.PACK_AB_MERGE_C R17, RZ, R17, RZ ;  /* 0x00000011ff11723e */ /* 0x000fe200048070ff */
[----:B------:R2:W-:Y:S01]  /*5020*/  @!P1 STG.E.U8 desc[UR16][R10.64+0x30], R19 ;  /* 0x000030130a009986 */ /* 0x0005e2000c101110 */
[----:B-1----:R-:W-:-:S02]  /*5030*/  F2FP.SATFINITE.E4M3.F32.PACK_AB_MERGE_C R21, RZ, R18, RZ ;  /* 0x00000012ff15723e */ /* 0x002fc400048070ff */
[----:B------:R-:W-:Y:S01]  /*5040*/  F2FP.SATFINITE.E4M3.F32.PACK_AB_MERGE_C R13, RZ, R13, RZ ;  /* 0x0000000dff0d723e */ /* 0x000fe200048070ff */
[----:B------:R2:W-:Y:S01]  /*5050*/  @!P0 STG.E.U8 desc[UR16][R10.64+0x31], R15 ;  /* 0x0000310f0a008986 */ /* 0x0005e2000c101110 */
[----:B------:R-:W-:-:S03]  /*5060*/  F2FP.SATFINITE.E4M3.F32.PACK_AB_MERGE_C R23, RZ, R16, RZ ;  /* 0x00000010ff17723e */ /* 0x000fc600048070ff */
[----:B------:R2:W-:Y:S04]  /*5070*/  @!P5 STG.E.U8 desc[UR16][R8.64+0x38], R17 ;  /* 0x000038110800d986 */ /* 0x0005e8000c101110 */
[----:B------:R2:W-:Y:S04]  /*5080*/  @!P6 STG.E.U8 desc[UR16][R8.64+0x39], R21 ;  /* 0x000039150800e986 */ /* 0x0005e8000c101110 */
[----:B------:R2:W-:Y:S04]  /*5090*/  @!P3 STG.E.U8 desc[UR16][R10.64+0x38], R13 ;  /* 0x0000380d0a00b986 */ /* 0x0005e8000c101110 */
[----:B------:R2:W-:Y:S02]  /*50a0*/  @!P2 STG.E.U8 desc[UR16][R10.64+0x39], R23 ;  /* 0x000039170a00a986 */ /* 0x0005e4000c101110 */
.L_x_104:
[----:B------:R-:W-:Y:S05]  /*50b0*/  BSYNC B0 ;  /* 0x0000000000007941 */ /* 0x000fea0003800000 */
.L_x_38:
[----:B------:R-:W-:Y:S01]  /*50c0*/  ULDC UR6, c[0x0][0xc] ;  /* 0x0000030000067ab9 */ /* 0x000fe20000000800 */
[----:B------:R-:W-:Y:S01]  /*50d0*/  ULDC UR7, c[0x0][0x10] ;  /* 0x0000040000077ab9 */ /* 0x000fe20000000800 */
[----:B0-23--:R-:W0:Y:S01]  /*50e0*/  LDC R9, c[0x0][0x14] ;  /* 0x00000500ff097b82 */ /* 0x00de220000000800 */
[----:B------:R-:W-:Y:S01]  /*50f0*/  UIMAD.WIDE.U32 UR6, UR6, UR7, URZ ;  /* 0x00000007060672a5 */ /* 0x000fe2000f8e003f */
[----:B-----5:R-:W-:Y:S01]  /*5100*/  PRMT R8, RZ, 0x7610, R8 ;  /* 0x00007610ff087816 */ /* 0x020fe20000000008 */
[----:B------:R-:W-:Y:S02]  /*5110*/  IMAD.MOV.U32 R15, RZ, RZ, -0x1 ;  /* 0xffffffffff0f7424 */ /* 0x000fe400078e00ff */
[----:B------:R-:W-:Y:S02]  /*5120*/  IMAD.MOV.U32 R73, RZ, RZ, -0x1 ;  /* 0xffffffffff497424 */ /* 0x000fe400078e00ff */
[----:B0-----:R-:W-:-:S04]  /*5130*/  IMAD.WIDE.U32 R4, R9, UR6, R4 ;  /* 0x0000000609047c25 */ /* 0x001fc8000f8e0004 */
[----:B------:R-:W-:Y:S01]  /*5140*/  IMAD R9, R9, UR7, RZ ;  /* 0x0000000709097c24 */ /* 0x000fe2000f8e02ff */
[----:B------:R-:W-:Y:S02]  /*5150*/  ULDC.64 UR6, c[0x0][0x650] ;  /* 0x0001940000067ab9 */ /* 0x000fe40000000a00 */
[----:B------:R-:W-:Y:S01]  /*5160*/  ISETP.GE.U32.AND P0, PT, R4, UR6, PT ;  /* 0x0000000604007c0c */ /* 0x000fe2000bf06070 */
[----:B------:R-:W-:-:S05]  /*5170*/  IMAD.IADD R5, R5, 0x1, R9 ;  /* 0x0000000105057824 */ /* 0x000fca00078e0209 */
[----:B------:R-:W-:-:S13]  /*5180*/  ISETP.GE.U32.AND.EX P0, PT, R5, UR7, PT, P0 ;  /* 0x0000000705007c0c */ /* 0x000fda000bf06100 */
[----:B------:R-:W-:Y:S05]  /*5190*/  @P0 BRA `(.L_x_105) ;  /* 0x0000000400600947 */ /* 0x000fea0003800000 */
[----:B------:R-:W0:Y:S01]  /*51a0*/  S2R R22, SR_CTAID.X ;  /* 0x0000000000167919 */ /* 0x000e220000002500 */
[----:B------:R-:W2:Y:S01]  /*51b0*/  LDC.64 R16, c[0x0][0x628] ;  /* 0x00018a00ff107b82 */ /* 0x000ea20000000a00 */
[----:B------:R-:W-:Y:S01]  /*51c0*/  ULDC UR6, c[0x0][0x150] ;  /* 0x0000540000067ab9 */ /* 0x000fe20000000800 */
[----:B------:R-:W-:Y:S01]  /*51d0*/  IMAD.MOV.U32 R14, RZ, RZ, R4 ;  /* 0x000000ffff0e7224 */ /* 0x000fe200078e0004 */
[----:B-1--4-:R-:W1:Y:S01]  /*51e0*/  S2R R24, SR_CTAID.Y ;  /* 0x0000000000187919 */ /* 0x012e620000002600 */
[----:B------:R-:W-:-:S04]  /*51f0*/  IMAD.MOV.U32 R15, RZ, RZ, R5 ;  /* 0x000000ffff0f7224 */ /* 0x000fc800078e0005 */
[----:B------:R-:W3:Y:S08]  /*5200*/  LDC R25, c[0x0][0x144] ;  /* 0x00005100ff197b82 */ /* 0x000ef00000000800 */
[----:B------:R-:W4:Y:S08]  /*5210*/  LDC R18, c[0x0][0x630] ;  /* 0x00018c00ff127b82 */ /* 0x000f300000000800 */
[----:B------:R-:W1:Y:S01]  /*5220*/  LDC.64 R20, c[0x0][0x620] ;  /* 0x00018800ff147b82 */ /* 0x000e620000000a00 */
[----:B--2---:R-:W-:-:S04]  /*5230*/  ISETP.NE.U32.AND P0, PT, R16, RZ, PT ;  /* 0x000000ff1000720c */ /* 0x004fc80003f05070 */
[----:B------:R-:W-:Y:S02]  /*5240*/  ISETP.NE.AND.EX P0, PT, R17, RZ, PT, P0 ;  /* 0x000000ff1100720c */ /* 0x000fe40003f05300 */
[----:B0-----:R-:W-:-:S05]  /*5250*/  I2FP.F32.U32 R8, R22 ;  /* 0x0000001600087245 */ /* 0x001fca0000201000 */
[----:B------:R-:W-:-:S04]  /*5260*/  FMUL R8, R8, UR6 ;  /* 0x0000000608087c20 */ /* 0x000fc80008400000 */
[----:B------:R0:W2:Y:S02]  /*5270*/  F2I.U32.TRUNC.NTZ R23, R8 ;  /* 0x0000000800177305 */ /* 0x0000a4000020f000 */
[----:B---34-:R-:W-:Y:S05]  /*5280*/  @!P0 BRA `(.L_x_106) ;  /* 0x0000000000288947 */ /* 0x018fea0003800000 */
[----:B------:R-:W3:Y:S02]  /*5290*/  LDC R9, c[0x0][0x634] ;  /* 0x00018d00ff097b82 */ /* 0x000ee40000000800 */
[----:B---3--:R-:W-:-:S05]  /*52a0*/  IADD3 R13, P0, R4, R9, RZ ;  /* 0x00000009040d7210 */ /* 0x008fca0007f1e0ff */
[----:B------:R-:W-:-:S04]  /*52b0*/  IMAD.X R19, RZ, RZ, R5, P0 ;  /* 0x000000ffff137224 */ /* 0x000fc800000e0605 */
[----:B0-----:R-:W-:-:S04]  /*52c0*/  IMAD.WIDE.U32 R8, R19, R16, RZ ;  /* 0x0000001013087225 */ /* 0x001fc800078e00ff */
[----:B------:R-:W-:-:S04]  /*52d0*/  IMAD.WIDE.U32 R10, P0, R13, R17, R8 ;  /* 0x000000110d0a7225 */ /* 0x000fc80007800008 */
[----:B------:R-:W-:-:S04]  /*52e0*/  IMAD.WIDE.U32 R8, R13, R16, RZ ;  /* 0x000000100d087225 */ /* 0x000fc800078e00ff */
[----:B------:R-:W-:Y:S01]  /*52f0*/  IMAD.X R15, RZ, RZ, RZ, P0 ;  /* 0x000000ffff0f7224 */ /* 0x000fe200000e06ff */
[----:B------:R-:W-:Y:S01]  /*5300*/  IADD3 RZ, P0, R9, R10, RZ ;  /* 0x0000000a09ff7210 */ /* 0x000fe20007f1e0ff */
[----:B------:R-:W-:-:S04]  /*5310*/  IMAD.MOV.U32 R14, RZ, RZ, R11 ;  /* 0x000000ffff0e7224 */ /* 0x000fc800078e000b */
[----:B------:R-:W-:-:S08]  /*5320*/  IMAD.WIDE.U32.X R14, R19, R17, R14, P0 ;  /* 0x00000011130e7225 */ /* 0x000fd000000e040e */
.L_x_106:
[----:B------:R-:W3:Y:S01]  /*5330*/  LDC.64 R30, c[0x0][0x640] ;  /* 0x00019000ff1e7b82 */ /* 0x000ee20000000a00 */
[-C--:B------:R-:W-:Y:S01]  /*5340*/  SHF.R.U64 R73, R14, R18.reuse, R15 ;  /* 0x000000120e497219 */ /* 0x080fe2000000120f */
[----:B--2---:R-:W-:Y:S01]  /*5350*/  IMAD.MOV R23, RZ, RZ, -R23 ;  /* 0x000000ffff177224 */ /* 0x004fe200078e0a17 */
[----:B0-----:R-:W-:Y:S01]  /*5360*/  SHF.R.U32.HI R8, RZ, R18, R15 ;  /* 0x00000012ff087219 */ /* 0x001fe2000001160f */
[----:B------:R-:W-:Y:S01]  /*5370*/  ULDC UR6, c[0x0][0x154] ;  /* 0x0000550000067ab9 */ /* 0x000fe20000000800 */
[----:B------:R-:W-:Y:S01]  /*5380*/  IADD3 R11, P0, RZ, -R73, RZ ;  /* 0x80000049ff0b7210 */ /* 0x000fe20007f1e0ff */
[----:B------:R-:W-:Y:S02]  /*5390*/  IMAD R23, R25, R23, R22 ;  /* 0x0000001719177224 */ /* 0x000fe400078e0216 */
[----:B------:R-:W0:Y:S01]  /*53a0*/  LDC R14, c[0x0][0x618] ;  /* 0x00018600ff0e7b82 */ /* 0x000e220000000800 */
[----:B------:R-:W-:Y:S02]  /*53b0*/  IMAD.MOV.U32 R13, RZ, RZ, 0x1 ;  /* 0x00000001ff0d7424 */ /* 0x000fe400078e00ff */
[----:B------:R-:W-:-:S04]  /*53c0*/  IMAD.X R9, RZ, RZ, ~R8, P0 ;  /* 0x000000ffff097224 */ /* 0x000fc800000e0e08 */
[-C--:B-1----:R-:W-:Y:S01]  /*53d0*/  IMAD R10, R9, R20.reuse, RZ ;  /* 0x00000014090a7224 */ /* 0x082fe200078e02ff */
[----:B------:R-:W1:Y:S01]  /*53e0*/  LDC R26, c[0x0][0x608] ;  /* 0x00018200ff1a7b82 */ /* 0x000e620000000800 */
[----:B------:R-:W-:-:S04]  /*53f0*/  IMAD.WIDE.U32 R8, R11, R20, R4 ;  /* 0x000000140b087225 */ /* 0x000fc800078e0004 */
[----:B------:R-:W-:Y:S01]  /*5400*/  IMAD R11, R11, R21, R10 ;  /* 0x000000150b0b7224 */ /* 0x000fe200078e020a */
[----:B------:R-:W-:Y:S02]  /*5410*/  I2FP.F32.U32 R10, R24 ;  /* 0x00000018000a7245 */ /* 0x000fe40000201000 */
[----:B------:R-:W2:Y:S01]  /*5420*/  LDC R28, c[0x0][0x658] ;  /* 0x00019600ff1c7b82 */ /* 0x000ea20000000800 */
[----:B------:R-:W-:Y:S01]  /*5430*/  IMAD.IADD R9, R9, 0x1, R11 ;  /* 0x0000000109097824 */ /* 0x000fe200078e020b */
[----:B---3--:R-:W-:Y:S01]  /*5440*/  ISETP.NE.U32.AND P0, PT, R30, RZ, PT ;  /* 0x000000ff1e00720c */ /* 0x008fe20003f05070 */
[----:B------:R-:W-:Y:S01]  /*5450*/  FMUL R10, R10, UR6 ;  /* 0x000000060a0a7c20 */ /* 0x000fe20008400000 */
[----:B------:R-:W-:Y:S02]  /*5460*/  IMAD.MOV.U32 R11, RZ, RZ, -0x1 ;  /* 0xffffffffff0b7424 */ /* 0x000fe400078e00ff */
[----:B------:R-:W-:Y:S01]  /*5470*/  ISETP.NE.AND.EX P0, PT, R31, RZ, PT, P0 ;  /* 0x000000ff1f00720c */ /* 0x000fe20003f05300 */
[----:B------:R3:W4:Y:S01]  /*5480*/  F2I.U32.TRUNC.NTZ R19, R10 ;  /* 0x0000000a00137305 */ /* 0x000722000020f000 */
[----:B------:R-:W3:Y:S01]  /*5490*/  LDC R21, c[0x0][0x148] ;  /* 0x00005200ff157b82 */ /* 0x000ee20000000800 */
[----:B0-----:R-:W-:-:S02]  /*54a0*/  SHF.R.U64 R18, R8, R14, R9 ;  /* 0x0000000e08127219 */ /* 0x001fc40000001209 */
[----:B------:R-:W-:-:S05]  /*54b0*/  SHF.R.U32.HI R9, RZ, R14, R9 ;  /* 0x0000000eff097219 */ /* 0x000fca0000011609 */
[----:B------:R-:W0:Y:S01]  /*54c0*/  LDC R22, c[0x0][0x600] ;  /* 0x00018000ff167b82 */ /* 0x000e220000000800 */
[-CC-:B-1----:R-:W-:Y:S02]  /*54d0*/  SHF.R.U64 R16, R18, R26.reuse, R9.reuse ;  /* 0x0000001a12107219 */ /* 0x182fe40000001209 */
[----:B------:R-:W-:-:S05]  /*54e0*/  SHF.R.U32.HI R9, RZ, R26, R9 ;  /* 0x0000001aff097219 */ /* 0x000fca0000011609 */
[----:B------:R-:W1:Y:S01]  /*54f0*/  LDC R27, c[0x0][0x648] ;  /* 0x00019200ff1b7b82 */ /* 0x000e620000000800 */
[-CC-:B--2---:R-:W-:Y:S02]  /*5500*/  SHF.R.U64 R20, R16, R28.reuse, R9.reuse ;  /* 0x0000001c10147219 */ /* 0x184fe40000001209 */
[-C--:B------:R-:W-:Y:S02]  /*5510*/  SHF.L.U32 R11, R11, R28.reuse, RZ ;  /* 0x0000001c0b0b7219 */ /* 0x080fe400000006ff */
[-C--:B------:R-:W-:Y:S01]  /*5520*/  SHF.R.U32.HI R9, RZ, R28.reuse, R9 ;  /* 0x0000001cff097219 */ /* 0x080fe20000011609 */
[----:B------:R-:W-:Y:S01]  /*5530*/  IMAD.MOV.U32 R8, RZ, RZ, R20 ;  /* 0x000000ffff087224 */ /* 0x000fe200078e0014 */
[----:B------:R-:W-:Y:S01]  /*5540*/  SHF.L.U32 R26, R13, R28, RZ ;  /* 0x0000001c0d1a7219 */ /* 0x000fe200000006ff */
[----:B------:R-:W2:Y:S01]  /*5550*/  LDC R29, c[0x0][0x638] ;  /* 0x00018e00ff1d7b82 */ /* 0x000ea20000000800 */
[----:B------:R-:W-:-:S07]  /*5560*/  LOP3.LUT R25, RZ, R11, RZ, 0x33, !PT ;  /* 0x0000000bff197212 */ /* 0x000fce00078e33ff */
[----:B------:R-:W0:Y:S01]  /*5570*/  LDC R32, c[0x0][0x610] ;  /* 0x00018400ff207b82 */ /* 0x000e220000000800 */
[----:B----4-:R-:W-:Y:S05]  /*5580*/  @!P0 BRA `(.L_x_107) ;  /* 0x0000000000288947 */ /* 0x010fea0003800000 */
[----:B------:R-:W4:Y:S02]  /*5590*/  LDC R13, c[0x0][0x64c] ;  /* 0x00019300ff0d7b82 */ /* 0x000f240000000800 */
[----:B----4-:R-:W-:-:S05]  /*55a0*/  IADD3 R13, P0, R20, R13, RZ ;  /* 0x0000000d140d7210 */ /* 0x010fca0007f1e0ff */
[----:B------:R-:W-:-:S04]  /*55b0*/  IMAD.X R17, RZ, RZ, R9, P0 ;  /* 0x000000ffff117224 */ /* 0x000fc800000e0609 */
[----:B------:R-:W-:-:S04]  /*55c0*/  IMAD.WIDE.U32 R8, R17, R30, RZ ;  /* 0x0000001e11087225 */ /* 0x000fc800078e00ff */
[----:B---3--:R-:W-:-:S04]  /*55d0*/  IMAD.WIDE.U32 R10, P0, R13, R31, R8 ;  /* 0x0000001f0d0a7225 */ /* 0x008fc80007800008 */
[----:B------:R-:W-:-:S04]  /*55e0*/  IMAD.WIDE.U32 R8, R13, R30, RZ ;  /* 0x0000001e0d087225 */ /* 0x000fc800078e00ff */
[----:B------:R-:W-:Y:S01]  /*55f0*/  IMAD.X R15, RZ, RZ, RZ, P0 ;  /* 0x000000ffff0f7224 */ /* 0x000fe200000e06ff */
[----:B------:R-:W-:Y:S01]  /*5600*/  IADD3 RZ, P0, R9, R10, RZ ;  /* 0x0000000a09ff7210 */ /* 0x000fe20007f1e0ff */
[----:B------:R-:W-:-:S04]  /*5610*/  IMAD.MOV.U32 R14, RZ, RZ, R11 ;  /* 0x000000ffff0e7224 */ /* 0x000fc800078e000b */
[----:B------:R-:W-:-:S08]  /*5620*/  IMAD.WIDE.U32.X R8, R17, R31, R14, P0 ;  /* 0x0000001f11087225 */ /* 0x000fd000000e040e */
.L_x_107:
[----:B-1----:R-:W-:Y:S01]  /*5630*/  SHF.R.U64 R8, R8, R27, R9 ;  /* 0x0000001b08087219 */ /* 0x002fe20000001209 */
[----:B0-----:R-:W-:Y:S01]  /*5640*/  VIADD R13, R22, 0xffffffff ;  /* 0xffffffff160d7836 */ /* 0x001fe20000000000 */
[----:B------:R-:W-:Y:S01]  /*5650*/  LOP3.LUT R11, R16, R25, RZ, 0xc0, !PT ;  /* 0x00000019100b7212 */ /* 0x000fe200078ec0ff */
[----:B------:R-:W-:Y:S02]  /*5660*/  IMAD.MOV R19, RZ, RZ, -R19 ;  /* 0x000000ffff137224 */ /* 0x000fe400078e0a13 */
[----:B------:R-:W-:Y:S02]  /*5670*/  IMAD.MOV R9, RZ, RZ, -R8 ;  /* 0x000000ffff097224 */ /* 0x000fe400078e0a08 */
[----:B------:R-:W-:Y:S01]  /*5680*/  IMAD R26, R26, R8, R11 ;  /* 0x000000081a1a7224 */ /* 0x000fe200078e020b */
[----:B------:R-:W-:Y:S01]  /*5690*/  LOP3.LUT R11, R18, R13, RZ, 0xc0, !PT ;  /* 0x0000000d120b7212 */ /* 0x000fe200078ec0ff */
[----:B---3--:R-:W-:Y:S02]  /*56a0*/  @P4 IMAD R23, R21, R19, R24 ;  /* 0x0000001315174224 */ /* 0x008fe400078e0218 */
[----:B--2---:R-:W-:-:S02]  /*56b0*/  IMAD R8, R9, R29, R20 ;  /* 0x0000001d09087224 */ /* 0x004fc400078e0214 */
[----:B------:R-:W-:Y:S02]  /*56c0*/  IMAD R26, R26, R32, R23 ;  /* 0x000000201a1a7224 */ /* 0x000fe400078e0217 */
[----:B------:R-:W-:Y:S02]  /*56d0*/  IMAD R9, R8, R22, R11 ;  /* 0x0000001608097224 */ /* 0x000fe400078e020b */
[----:B------:R-:W-:-:S03]  /*56e0*/  IMAD.MOV.U32 R10, RZ, RZ, 0x1 ;  /* 0x00000001ff0a7424 */ /* 0x000fc600078e00ff */
[----:B------:R-:W-:Y:S02]  /*56f0*/  SEL R15, R9, R26, !P4 ;  /* 0x0000001a090f7207 */ /* 0x000fe40006000000 */
[----:B------:R-:W-:Y:S02]  /*5700*/  PRMT R8, R10, 0x7610, R8 ;  /* 0x000076100a087816 */ /* 0x000fe40000000008 */
[----:B------:R-:W-:-:S07]  /*5710*/  SEL R26, R26, R9, !P4 ;  /* 0x000000091a1a7207 */ /* 0x000fce0006000000 */
.L_x_105:
[----:B------:R-:W-:Y:S01]  /*5720*/  LOP3.LUT P0, RZ, R8, 0xff, RZ, 0xc0, !PT ;  /* 0x000000ff08ff7812 */ /* 0x000fe2000780c0ff */
[----:B------:R-:W-:-:S12]  /*5730*/  IMAD.MOV.U32 R71, RZ, RZ, R26 ;  /* 0x000000ffff477224 */ /* 0x000fd800078e001a */
[----:B------:R-:W-:Y:S05]  /*5740*/  @P0 BRA `(.L_x_108) ;  /* 0xffffffb800d00947 */ /* 0x000fea000383ffff */
[----:B------:R-:W-:Y:S05]  /*5750*/  EXIT ;  /* 0x000000000000794d */ /* 0x000fea0003800000 */
.L_x_8:
[----:B0-----:R-:W-:Y:S01]  /*5760*/  ULDC.64 UR4, c[0x0][0x650] ;  /* 0x0001940000047ab9 */ /* 0x001fe20000000a00 */
        /* <DEDUP_REMOVED lines=25> */
.L_x_110:
[----:B------:R-:W0:Y:S01]  /*5900*/  LDC.64 R28, c[0x0][0x640] ;  /* 0x00019000ff1c7b82 */ /* 0x000e220000000a00 */
[-CC-:B------:R-:W-:Y:S01]  /*5910*/  SHF.R.U64 R21, R16, R6.reuse, R17.reuse ;  /* 0x0000000610157219 */ /* 0x180fe20000001211 */
[----:B------:R-:W-:Y:S01]  /*5920*/  IMAD.MOV.U32 R31, RZ, RZ, 0x1 ;  /* 0x00000001ff1f7424 */ /* 0x000fe200078e00ff */
[----:B------:R-:W-:Y:S02]  /*5930*/  SHF.R.U32.HI R3, RZ, R6, R17 ;  /* 0x00000006ff037219 */ /* 0x000fe40000011611 */
[----:B------:R-:W-:-:S03]  /*5940*/  IADD3 R15, P0, RZ, -R21, RZ ;  /* 0x80000015ff0f7210 */ /* 0x000fc60007f1e0ff */
[----:B------:R-:W1:Y:S02]  /*5950*/  LDC R14, c[0x0][0x618] ;  /* 0x00018600ff0e7b82 */ /* 0x000e640000000800 */
[----:B------:R-:W-:Y:S02]  /*5960*/  IMAD.X R3, RZ, RZ, ~R3, P0 ;  /* 0x000000ffff037224 */ /* 0x000fe400000e0e03 */
[----:B------:R-:W-:-:S04]  /*5970*/  IMAD.WIDE.U32 R12, R15, R22, R4 ;  /* 0x000000160f0c7225 */ /* 0x000fc800078e0004 */
[----:B------:R-:W2:Y:S01]  /*5980*/  LDC R16, c[0x0][0x608] ;  /* 0x00018200ff107b82 */ /* 0x000ea20000000800 */
[----:B------:R-:W-:-:S04]  /*5990*/  IMAD R6, R3, R22, RZ ;  /* 0x0000001603067224 */ /* 0x000fc800078e02ff */
[----:B------:R-:W-:-:S03]  /*59a0*/  IMAD R3, R15, R23, R6 ;  /* 0x000000170f037224 */ /* 0x000fc600078e0206 */
[----:B------:R-:W3:Y:S01]  /*59b0*/  LDC R26, c[0x0][0x658] ;  /* 0x00019600ff1a7b82 */ /* 0x000ee20000000800 */
[----:B------:R-:W-:Y:S01]  /*59c0*/  IMAD.IADD R3, R13, 0x1, R3 ;  /* 0x000000010d037824 */ /* 0x000fe200078e0203 */
[----:B0-----:R-:W-:Y:S01]  /*59d0*/  ISETP.NE.U32.AND P0, PT, R28, RZ, PT ;  /* 0x000000ff1c00720c */ /* 0x001fe20003f05070 */
[----:B------:R-:W-:-:S03]  /*59e0*/  IMAD.MOV.U32 R13, RZ, RZ, -0x1 ;  /* 0xffffffffff0d7424 */ /* 0x000fc600078e00ff */
        /* <DEDUP_REMOVED lines=25> */
.L_x_111:
[----:B-1----:R-:W-:Y:S01]  /*5b80*/  SHF.R.U64 R6, R12, R25, R13 ;  /* 0x000000190c067219 */ /* 0x002fe2000000120d */
[----:B0-----:R-:W-:Y:S01]  /*5b90*/  VIADD R13, R24, 0xffffffff ;  /* 0xffffffff180d7836 */ /* 0x001fe20000000000 */
[----:B------:R-:W-:Y:S01]  /*5ba0*/  SHF.L.U32 R9, R31, R26, RZ ;  /* 0x0000001a1f097219 */ /* 0x000fe200000006ff */
[----:B------:R-:W-:Y:S01]  /*5bb0*/  @P4 IMAD R10, R11, R20, R8 ;  /* 0x000000140b0a4224 */ /* 0x000fe200078e0208 */
[----:B------:R-:W-:Y:S01]  /*5bc0*/  LOP3.LUT R3, R22, R33, RZ, 0xc0, !PT ;  /* 0x0000002116037212 */ /* 0x000fe200078ec0ff */
[----:B------:R-:W-:Y:S01]  /*5bd0*/  IMAD.MOV R12, RZ, RZ, -R6 ;  /* 0x000000ffff0c7224 */ /* 0x000fe200078e0a06 */
[----:B------:R-:W-:Y:S01]  /*5be0*/  LOP3.LUT R18, R18, R13, RZ, 0xc0, !PT ;  /* 0x0000000d12127212 */ /* 0x000fe200078ec0ff */
[----:B------:R-:W-:Y:S02]  /*5bf0*/  IMAD.MOV.U32 R8, RZ, RZ, 0x1 ;  /* 0x00000001ff087424 */ /* 0x000fe400078e00ff */
[----:B------:R-:W-:Y:S02]  /*5c00*/  IMAD R9, R9, R6, R3 ;  /* 0x0000000609097224 */ /* 0x000fe400078e0203 */
[----:B--2---:R-:W-:-:S02]  /*5c10*/  IMAD R3, R12, R27, R23 ;  /* 0x0000001b0c037224 */ /* 0x004fc400078e0217 */
[----:B---3--:R-:W-:Y:S02]  /*5c20*/  IMAD R6, R9, R30, R10 ;  /* 0x0000001e09067224 */ /* 0x008fe400078e020a */
[----:B------:R-:W-:Y:S01]  /*5c30*/  IMAD R9, R3, R24, R18 ;  /* 0x0000001803097224 */ /* 0x000fe200078e0212 */
[----:B------:R-:W-:Y:S01]  /*5c40*/  PRMT R3, R8, 0x7610, R3 ;  /* 0x0000761008037816 */ /* 0x000fe20000000003 */
[----:B------:R-:W-:-:S03]  /*5c50*/  IMAD.MOV.U32 R16, RZ, RZ, R21 ;  /* 0x000000ffff107224 */ /* 0x000fc600078e0015 */
[----:B------:R-:W-:Y:S02]  /*5c60*/  SEL R12, R9, R6, !P4 ;  /* 0x00000006090c7207 */ /* 0x000fe40006000000 */
[----:B------:R-:W-:-:S07]  /*5c70*/  SEL R6, R6, R9, !P4 ;  /* 0x0000000906067207 */ /* 0x000fce0006000000 */
.L_x_109:
[----:B------:R-:W-:-:S08]  /*5c80*/  NOP ;  /* 0x0000000000007918 */ /* 0x000fd00000000000 */
[----:B------:R-:W0:-:S00]  /*5c90*/  USETMAXREG.DEALLOC.CTAPOOL 0x28 ;  /* 0x00000028000079c8 */ /* 0x000e0000080e0500 */
[----:B0-----:R-:W-:-:S13]  /*5ca0*/  ISETP.NE.AND P0, PT, R7, RZ, PT ;  /* 0x000000ff0700720c */ /* 0x001fda0003f05270 */
[----:B------:R-:W-:Y:S05]  /*5cb0*/  @P0 EXIT ;  /* 0x000000000000094d */ /* 0x000fea0003800000 */
[----:B------:R-:W-:Y:S01]  /*5cc0*/  LOP3.LUT P0, RZ, R3, 0xff, RZ, 0xc0, !PT ;  /* 0x000000ff03ff7812 */ /* 0x000fe2000780c0ff */
[----:B------:R-:W-:Y:S02]  /*5cd0*/  IMAD.MOV.U32 R11, RZ, RZ, 0x1 ;  /* 0x00000001ff0b7424 */ /* 0x000fe400078e00ff */
[----:B------:R-:W-:-:S10]  /*5ce0*/  IMAD.MOV.U32 R15, RZ, RZ, RZ ;  /* 0x000000ffff0f7224 */ /* 0x000fd400078e00ff */
[----:B------:R-:W-:Y:S05]  /*5cf0*/  @!P0 BRA `(.L_x_112) ;  /* 0x0000000c00748947 */ /* 0x000fea0003800000 */
[----:B------:R-:W0:Y:S01]  /*5d00*/  LDC R3, c[0x0][0x28c] ;  /* 0x0000a300ff037b82 */ /* 0x000e220000000800 */
[----:B------:R-:W-:Y:S01]  /*5d10*/  ULDC UR5, c[0x0][0x658] ;  /* 0x0001960000057ab9 */ /* 0x000fe20000000800 */
[----:B------:R-:W-:Y:S01]  /*5d20*/  UMOV UR11, 0xffffffff ;  /* 0xffffffff000b7882 */ /* 0x000fe20000000000 */
[----:B------:R-:W-:Y:S01]  /*5d30*/  UMOV UR16, 0x1 ;  /* 0x0000000100107882 */ /* 0x000fe20000000000 */
[----:B------:R-:W-:Y:S01]  /*5d40*/  USHF.L.U32 UR11, UR11, UR5, URZ ;  /* 0x000000050b0b7299 */ /* 0x000fe2000800063f */
[----:B------:R-:W-:Y:S01]  /*5d50*/  BSSY B0, `(.L_x_112) ;  /* 0x00000d7000007945 */ /* 0x000fe20003800000 */
[----:B------:R-:W-:Y:S01]  /*5d60*/  ULDC UR9, c[0x0][0xc] ;  /* 0x0000030000097ab9 */ /* 0x000fe20000000800 */
[----:B------:R-:W-:Y:S01]  /*5d70*/  ULDC UR12, c[0x0][0x10] ;  /* 0x00000400000c7ab9 */ /* 0x000fe20000000800 */
[----:B------:R-:W1:Y:S01]  /*5d80*/  S2UR UR8, SR_CgaCtaId ;  /* 0x00000000000879c3 */ /* 0x000e620000008800 */
[----:B------:R-:W-:Y:S01]  /*5d90*/  ULOP3.LUT UR13, URZ, UR11, URZ, 0x33, !UPT ;  /* 0x0000000b3f0d7292 */ /* 0x000fe2000f8e333f */
[----:B------:R-:W-:Y:S01]  /*5da0*/  IMAD.MOV.U32 R13, RZ, RZ, 0x1 ;  /* 0x00000001ff0d7424 */ /* 0x000fe200078e00ff */
[----:B------:R-:W-:Y:S01]  /*5db0*/  LOP3.LUT R14, R2, 0x2, RZ, 0xfc, !PT ;  /* 0x00000002020e7812 */ /* 0x000fe200078efcff */
[----:B------:R-:W-:Y:S01]  /*5dc0*/  IMAD.MOV.U32 R11, RZ, RZ, 0x1 ;  /* 0x00000001ff0b7424 */ /* 0x000fe200078e00ff */
[----:B------:R-:W-:Y:S01]  /*5dd0*/  ULDC UR4, c[0x0][0x600] ;  /* 0x0001800000047ab9 */ /* 0x000fe20000000800 */
[----:B------:R-:W-:Y:S01]  /*5de0*/  IMAD.MOV.U32 R15, RZ, RZ, RZ ;  /* 0x000000ffff0f7224 */ /* 0x000fe200078e00ff */
[----:B------:R-:W-:Y:S01]  /*5df0*/  UMOV UR15, 0x5 ;  /* 0x00000005000f7882 */ /* 0x000fe20000000000 */
[----:B------:R-:W-:-:S02]  /*5e00*/  UIADD3 UR4, UR4, -0x1, URZ ;  /* 0xffffffff04047890 */ /* 0x000fc4000fffe03f */
[----:B------:R-:W-:Y:S01]  /*5e10*/  USHF.L.U32 UR5, UR16, UR5, URZ ;  /* 0x0000000510057299 */ /* 0x000fe2000800063f */
[----:B------:R-:W-:Y:S01]  /*5e20*/  ULDC.64 UR28, c[0x0][0x198] ;  /* 0x00006600001c7ab9 */ /* 0x000fe20000000a00 */
[----:B0-----:R-:W-:-:S05]  /*5e30*/  VIADD R3, R3, 0x7f ;  /* 0x0000007f03037836 */ /* 0x001fca0000000000 */
[----:B------:R-:W-:Y:S01]  /*5e40*/  SHF.R.S32.HI R8, RZ, 0x1f, R3 ;  /* 0x0000001fff087819 */ /* 0x000fe20000011403 */
[----:B-1----:R-:W-:-:S03]  /*5e50*/  ULOP3.LUT UR10, UR8, 0x1, URZ, 0xc0, !UPT ;  /* 0x00000001080a7892 */ /* 0x002fc6000f8ec03f */
[----:B------:R-:W-:Y:S01]  /*5e60*/  LEA.HI R8, R8, R3, RZ, 0x7 ;  /* 0x0000000308087211 */ /* 0x000fe200078f38ff */
[----:B------:R-:W-:Y:S02]  /*5e70*/  USHF.R.U32.HI UR27, URZ, 0x1, UR8 ;  /* 0x000000013f1b7899 */ /* 0x000fe40008011608 */
[----:B------:R-:W-:Y:S01]  /*5e80*/  USHF.L.U32 UR6, UR8, 0x5, URZ ;  /* 0x0000000508067899 */ /* 0x000fe2000800063f */
[----:B------:R-:W-:Y:S01]  /*5e90*/  SHF.R.S32.HI R10, RZ, 0x7, R8 ;  /* 0x00000007ff0a7819 */ /* 0x000fe20000011408 */
[----:B------:R-:W-:Y:S02]  /*5ea0*/  USHF.L.U32 UR7, UR8, 0xc, URZ ;  /* 0x0000000c08077899 */ /* 0x000fe4000800063f */
[----:B------:R-:W-:Y:S02]  /*5eb0*/  ULOP3.LUT UR8, UR8, 0xfffffffe, URZ, 0xc0, !UPT ;  /* 0xfffffffe08087892 */ /* 0x000fe4000f8ec03f */
[----:B------:R-:W-:Y:S01]  /*5ec0*/  UISETP.GT.U32.AND UP0, UPT, UR10, 0xffff, UPT ;  /* 0x0000ffff0a00788c */ /* 0x000fe2000bf04070 */
[----:B------:R-:W-:Y:S01]  /*5ed0*/  VIADD R3, R10, 0x1 ;  /* 0x000000010a037836 */ /* 0x000fe20000000000 */
[----:B------:R-:W-:-:S02]  /*5ee0*/  USHF.L.U32 UR14, UR16, UR8, URZ ;  /* 0x00000008100e7299 */ /* 0x000fc4000800063f */
[----:B------:R-:W-:Y:S02]  /*5ef0*/  ULOP3.LUT UR11, UR8, 0x1, URZ, 0xfc, !UPT ;  /* 0x00000001080b7892 */ /* 0x000fe4000f8efc3f */
[----:B------:R-:W-:Y:S02]  /*5f00*/  UIMAD.WIDE.U32 UR8, UR9, UR12, URZ ;  /* 0x0000000c090872a5 */ /* 0x000fe4000f8e003f */
[----:B------:R-:W-:Y:S01]  /*5f10*/  USEL UR10, UR10, 0xffff, !UP0 ;  /* 0x0000ffff0a0a7887 */ /* 0x000fe2000c000000 */
[----:B------:R-:W-:Y:S01]  /*5f20*/  ULDC UR12, c[0x0][0x14] ;  /* 0x00000500000c7ab9 */ /* 0x000fe20000000800 */
[----:B------:R-:W-:Y:S02]  /*5f30*/  USHF.L.U32 UR11, UR16, UR11, URZ ;  /* 0x0000000b100b7299 */ /* 0x000fe4000800063f */
[----:B------:R-:W-:Y:S02]  /*5f40*/  UIMAD.WIDE.U32 UR24, UR8, UR12, URZ ;  /* 0x0000000c081872a5 */ /* 0x000fe4000f8e003f */
[----:B------:R-:W-:-:S02]  /*5f50*/  UIMAD UR21, UR9, UR12, URZ ;  /* 0x0000000c091572a4 */ /* 0x000fc4000f8e023f */
[----:B------:R-:W-:Y:S02]  /*5f60*/  ULOP3.LUT UR10, UR10, 0xffff, URZ, 0xc0, !UPT ;  /* 0x0000ffff0a0a7892 */ /* 0x000fe4000f8ec03f */
[----:B------:R-:W-:Y:S02]  /*5f70*/  ULOP3.LUT UR6, UR6, 0x20, URZ, 0xc0, !UPT ;  /* 0x0000002006067892 */ /* 0x000fe4000f8ec03f */
[----:B------:R-:W-:Y:S02]  /*5f80*/  ULOP3.LUT UR7, UR7, 0x1000, URZ, 0xc0, !UPT ;  /* 0x0000100007077892 */ /* 0x000fe4000f8ec03f */
[----:B------:R-:W-:Y:S02]  /*5f90*/  ULOP3.LUT UR14, UR14, UR11, URZ, 0xfc, !UPT ;  /* 0x0000000b0e0e7292 */ /* 0x000fe4000f8efc3f */
[----:B------:R-:W-:Y:S02]  /*5fa0*/  UIADD3 UR21, UR25, UR21, URZ ;  /* 0x0000001519157290 */ /* 0x000fe4000fffe03f */
[----:B------:R-:W-:-:S12]  /*5fb0*/  USHF.L.U32 UR15, UR15, UR10, URZ ;  /* 0x0000000a0f0f7299 */ /* 0x000fd8000800063f */
.L_x_123:
[----:B------:R-:W-:-:S03]  /*5fc0*/  UMOV UR8, 0xffffffff ;  /* 0xffffffff00087882 */ /* 0x000fc60000000000 */
[----:B------:R-:W-:Y:S05]  /*5fd0*/  BRA.DIV UR8, `(.L_x_113) ;  /* 0x0000001208607947 */ /* 0x000fea000b800000 */
[----:B------:R-:W-:-:S13]  /*5fe0*/  ELECT P0, URZ, PT ;  /* 0x00000000003f782f */ /* 0x000fda0003800000 */
.L_x_139:
[----:B------:R-:W0:Y:S01]  /*5ff0*/  LDC R7, c[0x0][0x28c] ;  /* 0x0000a300ff077b82 */ /* 0x000e220000000800 */
[----:B------:R-:W-:Y:S01]  /*6000*/  BSSY B1, `(.L_x_114) ;  /* 0x000003b000017945 */ /* 0x000fe20003800000 */
[----:B0-----:R-:W-:-:S13]  /*6010*/  ISETP.LT.OR P0, PT, R7, 0x1, !P0 ;  /* 0x000000010700780c */ /* 0x001fda0004701670 */
[----:B------:R-:W-:Y:S05]  /*6020*/  @P0 BRA `(.L_x_115) ;  /* 0x0000000000e00947 */ /* 0x000fea0003800000 */
[----:B------:R-:W-:Y:S01]  /*6030*/  LEA R9, R6, UR27, 0x1 ;  /* 0x0000001b06097c11 */ /* 0x000fe2000f8e08ff */
[----:B------:R-:W-:Y:S01]  /*6040*/  IMAD.MOV.U32 R21, RZ, RZ, RZ ;  /* 0x000000ffff157224 */ /* 0x000fe200078e00ff */
[----:B------:R-:W-:Y:S01]  /*6050*/  LEA R17, R12, UR6, 0x6 ;  /* 0x000000060c117c11 */ /* 0x000fe2000f8e30ff */
[----:B------:R-:W-:Y:S02]  /*6060*/  IMAD.MOV.U32 R6, RZ, RZ, R3 ;  /* 0x000000ffff067224 */ /* 0x000fe400078e0003 */
[----:B------:R-:W-:Y:S02]  /*6070*/  IMAD.MOV.U32 R7, RZ, RZ, R11 ;  /* 0x000000ffff077224 */ /* 0x000fe400078e000b */
[----:B------:R-:W-:Y:S02]  /*6080*/  IMAD.MOV.U32 R8, RZ, RZ, R15 ;  /* 0x000000ffff087224 */ /* 0x000fe400078e000f */
[----:B------:R-:W-:-:S07]  /*6090*/  IMAD.SHL.U32 R18, R9, 0x40, RZ ;  /* 0x0000004009127824 */ /* 0x000fce00078e00ff */
.L_x_118:
[----:B------:R-:W0:Y:S01]  /*60a0*/  S2R R12, SR_CgaCtaId ;  /* 0x00000000000c7919 */ /* 0x000e220000008800 */
[----:B------:R-:W-:Y:S02]  /*60b0*/  MOV R9, 0x400 ;  /* 0x0000040000097802 */ /* 0x000fe40000000f00 */
[----:B------:R-:W-:Y:S02]  /*60c0*/  LOP3.LUT P1, RZ, R0, 0x7f, RZ, 0xc0, !PT ;  /* 0x0000007f00ff7812 */ /* 0x000fe4000782c0ff */
[----:B0-----:R-:W-:Y:S02]  /*60d0*/  LEA R19, R12, R9, 0x18 ;  /* 0x000000090c137211 */ /* 0x001fe400078ec0ff */
[----:B------:R-:W-:-:S09]  /*60e0*/  SHF.L.U32 R9, R7, 0x1f, RZ ;  /* 0x0000001f07097819 */ /* 0x000fd200000006ff */
[----:B------:R-:W0:Y:S01]  /*60f0*/  @!P1 LDC R12, c[0x0][0x500] ;  /* 0x00014000ff0c9b82 */ /* 0x000e220000000800 */
[----:B------:R-:W-:-:S04]  /*6100*/  IMAD R20, R8, 0x8, R19 ;  /* 0x0000000808147824 */ /* 0x000fc800078e0213 */
[----:B------:R-:W1:Y:S02]  /*6110*/  SYNCS.PHASECHK.TRANS64.TRYWAIT P0, [R20+URZ+0x48], R9 ;  /* 0x00004809140075a7 */ /* 0x000e64000800017f */
[----:B-1----:R-:W-:Y:S05]  /*6120*/  @!P0 BRA `(.L_x_116) ;  /* 0x00000010002c8947 */ /* 0x002fea0003800000 */
.L_x_140:
[----:B-1----:R-:W-:Y:S01]  /*6130*/  PRMT R9, R14, 0x9910, RZ ;  /* 0x000099100e097816 */ /* 0x002fe200000000ff */
[----:B0-----:R0:W-:Y:S03]  /*6140*/  @!P1 SYNCS.ARRIVE.TRANS64 RZ, [R20+URZ], R12 ;  /* 0x0000000c14ff99a7 */ /* 0x0011e6000800003f */
[----:B------:R-:W-:-:S13]  /*6150*/  ISETP.NE.AND P0, PT, R9, 0x2, PT ;  /* 0x000000020900780c */ /* 0x000fda0003f05270 */
[----:B0-----:R-:W-:Y:S05]  /*6160*/  @P0 BRA `(.L_x_117) ;  /* 0x0000000000040947 */ /* 0x001fea0003800000 */
[----:B------:R-:W-:Y:S01]  /*6170*/  BPT.TRAP 0x1 ;  /* 0x000000040000795c */ /* 0x000fe20000300000 */
.L_x_117:
[----:B------:R-:W-:Y:S01]  /*6180*/  LEA R9, R8, UR27, 0x1 ;  /* 0x0000001b08097c11 */ /* 0x000fe2000f8e08ff */
[----:B------:R-:W-:Y:S01]  /*6190*/  VIADD R6, R6, 0xffffffff ;  /* 0xffffffff06067836 */ /* 0x000fe20000000000 */
[----:B------:R-:W-:Y:S01]  /*61a0*/  R2UR UR11, R8 ;  /* 0x00000000080b72ca */ /* 0x000fe200000e0000 */
[----:B------:R-:W-:Y:S01]  /*61b0*/  UIADD3 UR16, UP0, UR28, 0xf0, URZ ;  /* 0x000000f01c107890 */ /* 0x000fe2000ff1e03f */
[----:B------:R-:W-:Y:S01]  /*61c0*/  R2UR UR22, R19 ;  /* 0x00000000131672ca */ /* 0x000fe200000e0000 */
[----:B------:R-:W-:Y:S01]  /*61d0*/  IMAD.U32 R9, R9, 0x2000, R19 ;  /* 0x0000200009097824 */ /* 0x000fe200078e0013 */
[----:B------:R-:W-:Y:S01]  /*61e0*/  R2UR UR23, R18 ;  /* 0x00000000121772ca */ /* 0x000fe200000e0000 */
[----:B------:R-:W-:Y:S01]  /*61f0*/  UIADD3 UR32, UP1, UR28, 0x1f0, URZ ;  /* 0x000001f01c207890 */ /* 0x000fe2000ff3e03f */
[----:B------:R-:W-:Y:S01]  /*6200*/  R2UR UR9, R20 ;  /* 0x00000000140972ca */ /* 0x000fe200000e0000 */
[----:B------:R-:W-:Y:S01]  /*6210*/  UIADD3.X UR17, URZ, UR29, URZ, UP0, !UPT ;  /* 0x0000001d3f117290 */ /* 0x000fe200087fe43f */
[----:B------:R-:W-:Y:S01]  /*6220*/  R2UR UR8, R9 ;  /* 0x00000000090872ca */ /* 0x000fe200000e0000 */
[----:B------:R-:W-:Y:S01]  /*6230*/  UPRMT UR20, URZ, 0x5410, UR15 ;  /* 0x000054103f147896 */ /* 0x000fe2000800000f */
[----:B------:R-:W-:Y:S01]  /*6240*/  R2UR UR10, R21 ;  /* 0x00000000150a72ca */ /* 0x000fe200000e0000 */
[----:B------:R-:W-:Y:S01]  /*6250*/  VIADD R8, R8, 0x1 ;  /* 0x0000000108087836 */ /* 0x000fe20000000000 */
[----:B------:R-:W-:Y:S01]  /*6260*/  R2UR UR12, R16 ;  /* 0x00000000100c72ca */ /* 0x000fe200000e0000 */
[----:B------:R-:W-:Y:S01]  /*6270*/  ULEA UR11, UR11, UR7, 0xd ;  /* 0x000000070b0b7291 */ /* 0x000fe2000f8e683f */
[----:B------:R-:W-:Y:S01]  /*6280*/  R2UR UR26, R17 ;  /* 0x00000000111a72ca */ /* 0x000fe200000e0000 */
[----:B------:R-:W-:Y:S01]  /*6290*/  UPRMT UR30, URZ, 0x5410, UR14 ;  /* 0x000054103f1e7896 */ /* 0x000fe2000800000e */
[----:B------:R-:W-:Y:S01]  /*62a0*/  ISETP.GT.AND P1, PT, R6, 0x1, PT ;  /* 0x000000010600780c */ /* 0x000fe20003f24270 */
[----:B------:R-:W-:Y:S01]  /*62b0*/  UIADD3 UR22, UR22, 0x24180, UR11 ;  /* 0x0002418016167890 */ /* 0x000fe2000fffe00b */
[----:B------:R-:W-:Y:S01]  /*62c0*/  ISETP.NE.AND P0, PT, R8, 0x9, PT ;  /* 0x000000090800780c */ /* 0x000fe20003f05270 */
[----:B------:R-:W-:Y:S01]  /*62d0*/  UIADD3.X UR33, URZ, UR29, URZ, UP1, !UPT ;  /* 0x0000001d3f217290 */ /* 0x000fe20008ffe43f */
[----:B------:R-:W-:Y:S01]  /*62e0*/  VIADD R21, R21, 0x80 ;  /* 0x0000008015157836 */ /* 0x000fe20000000000 */
[----:B------:R-:W-:Y:S01]  /*62f0*/  UIADD3 UR8, UR8, 0x180, URZ ;  /* 0x0000018008087890 */ /* 0x000fe2000fffe03f */
[----:B------:R-:W-:Y:S01]  /*6300*/  SEL R12, RZ, 0x1, P0 ;  /* 0x00000001ff0c7807 */ /* 0x000fe20000000000 */
[----:B------:R-:W-:Y:S01]  /*6310*/  UMOV UR18, 0x0 ;  /* 0x0000000000127882 */ /* 0x000fe20000000000 */
[----:B------:R-:W-:Y:S01]  /*6320*/  UMOV UR19, 0x10000000 ;  /* 0x1000000000137882 */ /* 0x000fe20000000000 */
[----:B------:R-:W-:Y:S01]  /*6330*/  UMOV UR11, UR23 ;  /* 0x00000017000b7c82 */ /* 0x000fe20008000000 */
[----:B------:R-:W-:-:S02]  /*6340*/  LOP3.LUT R7, R7, R12, RZ, 0x3c, !PT ;  /* 0x0000000c07077212 */ /* 0x000fc400078e3cff */
[----:B------:R-:W-:Y:S02]  /*6350*/  SEL R8, R8, RZ, P0 ;  /* 0x000000ff08087207 */ /* 0x000fe40000000000 */
[----:B------:R0:W-:Y:S02]  /*6360*/  UTMALDG.3D.MULTICAST [UR8], [UR16], UR20, desc[UR18] ;  /* 0x00001208100073b4 */ /* 0x0001e40008011814 */
[----:B0-----:R-:W-:Y:S01]  /*6370*/  UMOV UR8, UR22 ;  /* 0x0000001600087c82 */ /* 0x001fe20008000000 */
[----:B------:R-:W-:Y:S02]  /*6380*/  UMOV UR11, UR26 ;  /* 0x0000001a000b7c82 */ /* 0x000fe40008000000 */
[----:B------:R0:W-:Y:S02]  /*6390*/  UTMALDG.3D.MULTICAST [UR8], [UR32], UR30, desc[UR18] ;  /* 0x00001208200073b4 */ /* 0x0001e4000801181e */
[----:B0-----:R-:W-:Y:S05]  /*63a0*/  @P1 BRA `(.L_x_118) ;  /* 0xfffffffc003c1947 */ /* 0x001fea000383ffff */
.L_x_115:
[----:B------:R-:W-:Y:S05]  /*63b0*/  BSYNC B1 ;  /* 0x0000000000017941 */ /* 0x000fea0003800000 */
.L_x_114:
[----:B------:R-:W-:Y:S01]  /*63c0*/  LOP3.LUT P1, RZ, R13, 0xff, RZ, 0xc0, !PT ;  /* 0x000000ff0dff7812 */ /* 0x000fe2000782c0ff */
[C---:B------:R-:W-:Y:S01]  /*63d0*/  IMAD.IADD R15, R10.reuse, 0x1, R15 ;  /* 0x000000010a0f7824 */ /* 0x040fe200078e020f */
[----:B------:R-:W-:Y:S01]  /*63e0*/  ULDC.64 UR8, c[0x0][0x650] ;  /* 0x0001940000087ab9 */ /* 0x000fe20000000a00 */
[C---:B------:R-:W-:Y:S01]  /*63f0*/  ISETP.GE.U32.AND P2, PT, R10.reuse, 0x9, PT ;  /* 0x000000090a00780c */ /* 0x040fe20003f46070 */
[----:B------:R-:W-:Y:S01]  /*6400*/  BSSY B1, `(.L_x_119) ;  /* 0x0000069000017945 */ /* 0x000fe20003800000 */
[----:B------:R-:W-:Y:S01]  /*6410*/  IMAD.MOV.U32 R12, RZ, RZ, -0x1 ;  /* 0xffffffffff0c7424 */ /* 0x000fe200078e00ff */
[----:B------:R-:W-:Y:S01]  /*6420*/  ISETP.GT.U32.AND P0, PT, R15, 0x8, PT ;  /* 0x000000080f00780c */ /* 0x000fe20003f04070 */
[----:B------:R-:W-:Y:S01]  /*6430*/  IMAD.MOV.U32 R16, RZ, RZ, -0x1 ;  /* 0xffffffffff107424 */ /* 0x000fe200078e00ff */
[----:B------:R-:W-:Y:S02]  /*6440*/  PRMT R13, RZ, 0x7610, R13 ;  /* 0x00007610ff0d7816 */ /* 0x000fe4000000000d */
[----:B------:R-:W-:-:S03]  /*6450*/  ISETP.LT.U32.AND P0, PT, R10, 0x9, P0 ;  /* 0x000000090a00780c */ /* 0x000fc60000701070 */
[----:B------:R-:W0:Y:S01]  /*6460*/  @P1 S2R R7, SR_CgaCtaId ;  /* 0x0000000000071919 */ /* 0x000e220000008800 */
[----:B------:R-:W-:-:S04]  /*6470*/  @P1 MOV R6, 0x400 ;  /* 0x0000040000061802 */ /* 0x000fc80000000f00 */
[----:B0-----:R-:W-:Y:S01]  /*6480*/  @P1 LEA R8, R7, R6, 0x18 ;  /* 0x0000000607081211 */ /* 0x001fe200078ec0ff */
[----:B------:R-:W-:Y:S01]  /*6490*/  IMAD.WIDE.U32 R6, R15, 0x38e38e39, RZ ;  /* 0x38e38e390f067825 */ /* 0x000fe200078e00ff */
[----:B------:R-:W-:Y:S02]  /*64a0*/  SEL R6, RZ, 0x1, !P0 ;  /* 0x00000001ff067807 */ /* 0x000fe40004000000 */
[----:B------:R0:W-:Y:S01]  /*64b0*/  @P1 SYNCS.ARRIVE.TRANS64.A1T0 RZ, [R8+URZ+0xa8], RZ ;  /* 0x0000a8ff08ff19a7 */ /* 0x0001e2000810003f */
[----:B------:R-:W-:Y:S02]  /*64c0*/  IADD3 R4, P1, R4, UR24, RZ ;  /* 0x0000001804047c10 */ /* 0x000fe4000ff3e0ff */
[----:B------:R-:W-:Y:S01]  /*64d0*/  LOP3.LUT R11, R11, R6, RZ, 0x3c, !PT ;  /* 0x000000060b0b7212 */ /* 0x000fe200078e3cff */
[----:B------:R-:W-:Y:S01]  /*64e0*/  IMAD.MOV.U32 R6, RZ, RZ, -0x1 ;  /* 0xffffffffff067424 */ /* 0x000fe200078e00ff */
[----:B------:R-:W-:Y:S02]  /*64f0*/  IADD3.X R5, R5, UR21, RZ, P1, !PT ;  /* 0x0000001505057c10 */ /* 0x000fe40008ffe4ff */
[----:B------:R-:W-:-:S02]  /*6500*/  ISETP.GE.U32.AND P0, PT, R4, UR8, PT ;  /* 0x0000000804007c0c */ /* 0x000fc4000bf06070 */
[----:B0-----:R-:W-:Y:S02]  /*6510*/  SHF.R.U32.HI R8, RZ, 0x1, R7 ;  /* 0x00000001ff087819 */ /* 0x001fe40000011607 */
[----:B------:R-:W-:Y:S02]  /*6520*/  ISETP.GE.U32.AND.EX P0, PT, R5, UR9, PT, P0 ;  /* 0x0000000905007c0c */ /* 0x000fe4000bf06100 */
[----:B------:R-:W-:Y:S01]  /*6530*/  @P2 LOP3.LUT R11, R11, 0x1, R8, 0x78, !PT ;  /* 0x000000010b0b2812 */ /* 0x000fe200078e7808 */
[----:B------:R-:W-:Y:S01]  /*6540*/  IMAD R15, R8, -0x9, R15 ;  /* 0xfffffff7080f7824 */ /* 0x000fe200078e020f */
[----:B------:R-:W-:-:S09]  /*6550*/  PRMT R7, RZ, 0x7610, R7 ;  /* 0x00007610ff077816 */ /* 0x000fd20000000007 */
[----:B------:R-:W-:Y:S05]  /*6560*/  @P0 BRA `(.L_x_120) ;  /* 0x0000000400480947 */ /* 0x000fea0003800000 */
[----:B------:R-:W0:Y:S01]  /*6570*/  S2R R17, SR_CTAID.X ;  /* 0x0000000000117919 */ /* 0x000e220000002500 */
[----:B------:R-:W-:Y:S01]  /*6580*/  ULDC.64 UR8, c[0x0][0x628] ;  /* 0x00018a0000087ab9 */ /* 0x000fe20000000a00 */
[----:B------:R-:W1:Y:S01]  /*6590*/  LDC R18, c[0x0][0x144] ;  /* 0x00005100ff127b82 */ /* 0x000e620000000800 */
[----:B------:R-:W-:Y:S01]  /*65a0*/  ISETP.NE.U32.AND P0, PT, RZ, UR8, PT ;  /* 0x00000008ff007c0c */ /* 0x000fe2000bf05070 */
[----:B------:R-:W2:Y:S01]  /*65b0*/  S2R R12, SR_CTAID.Y ;  /* 0x00000000000c7919 */ /* 0x000ea20000002600 */
[----:B------:R-:W-:Y:S01]  /*65c0*/  ULDC UR10, c[0x0][0x150] ;  /* 0x00005400000a7ab9 */ /* 0x000fe20000000800 */
[----:B------:R-:W-:Y:S01]  /*65d0*/  ULDC UR11, c[0x0][0x630] ;  /* 0x00018c00000b7ab9 */ /* 0x000fe20000000800 */
[----:B------:R-:W-:Y:S01]  /*65e0*/  ISETP.NE.AND.EX P0, PT, RZ, UR9, PT, P0 ;  /* 0x00000009ff007c0c */ /* 0x000fe2000bf05300 */
[----:B------:R-:W-:Y:S01]  /*65f0*/  IMAD.MOV.U32 R6, RZ, RZ, R4 ;  /* 0x000000ffff067224 */ /* 0x000fe200078e0004 */
[----:B0-----:R-:W-:-:S05]  /*6600*/  I2FP.F32.U32 R7, R17 ;  /* 0x0000001100077245 */ /* 0x001fca0000201000 */
[----:B------:R-:W-:Y:S01]  /*6610*/  FMUL R20, R7, UR10 ;  /* 0x0000000a07147c20 */ /* 0x000fe20008400000 */
[----:B------:R-:W-:-:S05]  /*6620*/  IMAD.MOV.U32 R7, RZ, RZ, R5 ;  /* 0x000000ffff077224 */ /* 0x000fca00078e0005 */
[----:B--2---:R-:W-:Y:S05]  /*6630*/  @!P0 BRA `(.L_x_121) ;  /* 0x0000000000288947 */ /* 0x004fea0003800000 */
[----:B------:R-:W-:Y:S02]  /*6640*/  ULDC UR10, c[0x0][0x634] ;  /* 0x00018d00000a7ab9 */ /* 0x000fe40000000800 */
[----:B------:R-:W-:-:S05]  /*6650*/  IADD3 R7, P0, R4, UR10, RZ ;  /* 0x0000000a04077c10 */ /* 0x000fca000ff1e0ff */
[----:B------:R-:W-:-:S04]  /*6660*/  IMAD.X R19, RZ, RZ, R5, P0 ;  /* 0x000000ffff137224 */ /* 0x000fc800000e0605 */
[----:B------:R-:W-:-:S04]  /*6670*/  IMAD.WIDE.U32 R8, R19, UR8, RZ ;  /* 0x0000000813087c25 */ /* 0x000fc8000f8e00ff */
[----:B------:R-:W-:-:S04]  /*6680*/  IMAD.WIDE.U32 R8, P0, R7, UR9, R8 ;  /* 0x0000000907087c25 */ /* 0x000fc8000f800008 */
[----:B------:R-:W-:-:S04]  /*6690*/  IMAD.WIDE.U32 R6, R7, UR8, RZ ;  /* 0x0000000807067c25 */ /* 0x000fc8000f8e00ff */
[----:B------:R-:W-:Y:S01]  /*66a0*/  IMAD.MOV.U32 R6, RZ, RZ, R9 ;  /* 0x000000ffff067224 */ /* 0x000fe200078e0009 */
[----:B------:R-:W-:Y:S01]  /*66b0*/  IADD3 RZ, P1, R7, R8, RZ ;  /* 0x0000000807ff7210 */ /* 0x000fe20007f3e0ff */
[----:B------:R-:W-:-:S04]  /*66c0*/  IMAD.X R7, RZ, RZ, RZ, P0 ;  /* 0x000000ffff077224 */ /* 0x000fc800000e06ff */
[----:B------:R-:W-:-:S08]  /*66d0*/  IMAD.WIDE.U32.X R6, R19, UR9, R6, P1 ;  /* 0x0000000913067c25 */ /* 0x000fd000088e0406 */
.L_x_121:
[--C-:B------:R-:W-:Y:S01]  /*66e0*/  SHF.R.U64 R16, R6, UR11, R7.reuse ;  /* 0x0000000b06107c19 */ /* 0x100fe20008001207 */
[----:B------:R-:W0:Y:S01]  /*66f0*/  F2I.U32.TRUNC.NTZ R20, R20 ;  /* 0x0000001400147305 */ /* 0x000e22000020f000 */
[----:B------:R-:W-:Y:S01]  /*6700*/  SHF.R.U32.HI R6, RZ, UR11, R7 ;  /* 0x0000000bff067c19 */ /* 0x000fe20008011607 */
[----:B------:R-:W-:Y:S01]  /*6710*/  ULDC.64 UR8, c[0x0][0x620] ;  /* 0x0001880000087ab9 */ /* 0x000fe20000000a00 */
[----:B------:R-:W-:Y:S01]  /*6720*/  IADD3 R9, P0, RZ, -R16, RZ ;  /* 0x80000010ff097210 */ /* 0x000fe20007f1e0ff */
[----:B------:R-:W-:Y:S01]  /*6730*/  ULDC.64 UR10, c[0x0][0x640] ;  /* 0x00019000000a7ab9 */ /* 0x000fe20000000a00 */
[----:B------:R-:W2:Y:S03]  /*6740*/  LDC R21, c[0x0][0x148] ;  /* 0x00005200ff157b82 */ /* 0x000ea60000000800 */
[----:B------:R-:W-:Y:S01]  /*6750*/  IMAD.X R6, RZ, RZ, ~R6, P0 ;  /* 0x000000ffff067224 */ /* 0x000fe200000e0e06 */
[----:B------:R-:W-:-:S03]  /*6760*/  ISETP.NE.U32.AND P0, PT, RZ, UR10, PT ;  /* 0x0000000aff007c0c */ /* 0x000fc6000bf05070 */
[----:B------:R-:W-:Y:S01]  /*6770*/  IMAD R8, R6, UR8, RZ ;  /* 0x0000000806087c24 */ /* 0x000fe2000f8e02ff */
[----:B------:R-:W-:Y:S01]  /*6780*/  ISETP.NE.AND.EX P0, PT, RZ, UR11, PT, P0 ;  /* 0x0000000bff007c0c */ /* 0x000fe2000bf05300 */
[----:B------:R-:W-:Y:S01]  /*6790*/  IMAD.WIDE.U32 R6, R9, UR8, R4 ;  /* 0x0000000809067c25 */ /* 0x000fe2000f8e0004 */
[----:B------:R-:W-:-:S03]  /*67a0*/  ULDC UR8, c[0x0][0x618] ;  /* 0x0001860000087ab9 */ /* 0x000fc60000000800 */
[----:B------:R-:W-:Y:S01]  /*67b0*/  IMAD R9, R9, UR9, R8 ;  /* 0x0000000909097c24 */ /* 0x000fe2000f8e0208 */
[----:B------:R-:W-:Y:S01]  /*67c0*/  ULDC UR9, c[0x0][0x154] ;  /* 0x0000550000097ab9 */ /* 0x000fe20000000800 */
[----:B0-----:R-:W-:Y:S02]  /*67d0*/  IMAD.MOV R8, RZ, RZ, -R20 ;  /* 0x000000ffff087224 */ /* 0x001fe400078e0a14 */
[----:B------:R-:W-:Y:S02]  /*67e0*/  IMAD.IADD R7, R7, 0x1, R9 ;  /* 0x0000000107077824 */ /* 0x000fe400078e0209 */
[----:B-1----:R-:W-:Y:S01]  /*67f0*/  IMAD R17, R18, R8, R17 ;  /* 0x0000000812117224 */ /* 0x002fe200078e0211 */
[----:B------:R-:W-:Y:S02]  /*6800*/  I2FP.F32.U32 R8, R12 ;  /* 0x0000000c00087245 */ /* 0x000fe40000201000 */
[--C-:B------:R-:W-:Y:S02]  /*6810*/  SHF.R.U64 R18, R6, UR8, R7.reuse ;  /* 0x0000000806127c19 */ /* 0x100fe40008001207 */
[----:B------:R-:W-:Y:S01]  /*6820*/  SHF.R.U32.HI R7, RZ, UR8, R7 ;  /* 0x00000008ff077c19 */ /* 0x000fe20008011607 */
[----:B------:R-:W-:Y:S01]  /*6830*/  FMUL R8, R8, UR9 ;  /* 0x0000000908087c20 */ /* 0x000fe20008400000 */
[----:B------:R-:W-:-:S02]  /*6840*/  ULDC UR8, c[0x0][0x608] ;  /* 0x0001820000087ab9 */ /* 0x000fc40000000800 */
[--C-:B------:R-:W-:Y:S01]  /*6850*/  SHF.R.U64 R20, R18, UR8, R7.reuse ;  /* 0x0000000812147c19 */ /* 0x100fe20008001207 */
[----:B------:R0:W1:Y:S01]  /*6860*/  F2I.U32.TRUNC.NTZ R22, R8 ;  /* 0x0000000800167305 */ /* 0x000062000020f000 */
[----:B------:R-:W-:Y:S01]  /*6870*/  SHF.R.U32.HI R7, RZ, UR8, R7 ;  /* 0x00000008ff077c19 */ /* 0x000fe20008011607 */
[----:B------:R-:W-:-:S03]  /*6880*/  ULDC UR8, c[0x0][0x658] ;  /* 0x0001960000087ab9 */ /* 0x000fc60000000800 */
[--C-:B------:R-:W-:Y:S02]  /*6890*/  SHF.R.U64 R19, R20, UR8, R7.reuse ;  /* 0x0000000814137c19 */ /* 0x100fe40008001207 */
[----:B------:R-:W-:-:S03]  /*68a0*/  SHF.R.U32.HI R23, RZ, UR8, R7 ;  /* 0x00000008ff177c19 */ /* 0x000fc60008011607 */
[----:B------:R-:W-:Y:S02]  /*68b0*/  IMAD.MOV.U32 R6, RZ, RZ, R19 ;  /* 0x000000ffff067224 */ /* 0x000fe400078e0013 */
[----:B------:R-:W-:Y:S01]  /*68c0*/  IMAD.MOV.U32 R7, RZ, RZ, R23 ;  /* 0x000000ffff077224 */ /* 0x000fe200078e0017 */
[----:B0-----:R-:W-:Y:S06]  /*68d0*/  @!P0 BRA `(.L_x_122) ;  /* 0x0000000000288947 */ /* 0x001fec0003800000 */
        /* <DEDUP_REMOVED lines=10> */
.L_x_122:
[----:B------:R-:W-:Y:S01]  /*6980*/  ULDC UR8, c[0x0][0x648] ;  /* 0x0001920000087ab9 */ /* 0x000fe20000000800 */
[----:B-1----:R-:W-:Y:S01]  /*6990*/  IMAD.MOV R22, RZ, RZ, -R22 ;  /* 0x000000ffff167224 */ /* 0x002fe200078e0a16 */
[----:B------:R-:W-:Y:S01]  /*69a0*/  SHF.R.U64 R7, R6, UR8, R7 ;  /* 0x0000000806077c19 */ /* 0x000fe20008001207 */
[----:B------:R-:W-:Y:S01]  /*69b0*/  ULDC UR8, c[0x0][0x638] ;  /* 0x00018e0000087ab9 */ /* 0x000fe20000000800 */
[----:B------:R-:W-:Y:S01]  /*69c0*/  LOP3.LUT R6, R20, UR13, RZ, 0xc0, !PT ;  /* 0x0000000d14067c12 */ /* 0x000fe2000f8ec0ff */
[----:B--2---:R-:W-:Y:S01]  /*69d0*/  @P4 IMAD R17, R21, R22, R12 ;  /* 0x0000001615114224 */ /* 0x004fe200078e020c */
[----:B------:R-:W-:Y:S01]  /*69e0*/  LOP3.LUT R18, R18, UR4, RZ, 0xc0, !PT ;  /* 0x0000000412127c12 */ /* 0x000fe2000f8ec0ff */
[----:B------:R-:W-:Y:S01]  /*69f0*/  IMAD.MOV R8, RZ, RZ, -R7 ;  /* 0x000000ffff087224 */ /* 0x000fe200078e0a07 */
[----:B------:R-:W-:Y:S01]  /*6a00*/  ULDC UR9, c[0x0][0x610] ;  /* 0x0001840000097ab9 */ /* 0x000fe20000000800 */
[----:B------:R-:W-:Y:S02]  /*6a10*/  IMAD R6, R7, UR5, R6 ;  /* 0x0000000507067c24 */ /* 0x000fe4000f8e0206 */
[----:B------:R-:W-:Y:S01]  /*6a20*/  IMAD R19, R8, UR8, R19 ;  /* 0x0000000808137c24 */ /* 0x000fe2000f8e0213 */
[----:B------:R-:W-:Y:S01]  /*6a30*/  ULDC UR8, c[0x0][0x600] ;  /* 0x0001800000087ab9 */ /* 0x000fe20000000800 */
[----:B------:R-:W-:-:S02]  /*6a40*/  IMAD R17, R6, UR9, R17 ;  /* 0x0000000906117c24 */ /* 0x000fc4000f8e0211 */
[----:B------:R-:W-:Y:S02]  /*6a50*/  IMAD R6, R19, UR8, R18 ;  /* 0x0000000813067c24 */ /* 0x000fe4000f8e0212 */
[----:B------:R-:W-:-:S03]  /*6a60*/  IMAD.MOV.U32 R7, RZ, RZ, 0x1 ;  /* 0x00000001ff077424 */ /* 0x000fc600078e00ff */
[----:B------:R-:W-:Y:S02]  /*6a70*/  SEL R12, R6, R17, !P4 ;  /* 0x00000011060c7207 */ /* 0x000fe40006000000 */
[----:B------:R-:W-:-:S07]  /*6a80*/  SEL R6, R17, R6, !P4 ;  /* 0x0000000611067207 */ /* 0x000fce0006000000 */
.L_x_120:
[----:B------:R-:W-:Y:S05]  /*6a90*/  BSYNC B1 ;  /* 0x0000000000017941 */ /* 0x000fea0003800000 */
.L_x_119:
[----:B------:R-:W-:-:S13]  /*6aa0*/  LOP3.LUT P0, RZ, R7, 0xff, RZ, 0xc0, !PT ;  /* 0x000000ff07ff7812 */ /* 0x000fda000780c0ff */
[----:B------:R-:W-:Y:S05]  /*6ab0*/  @P0 BRA `(.L_x_123) ;  /* 0xfffffff400400947 */ /* 0x000fea000383ffff */
[----:B------:R-:W-:Y:S05]  /*6ac0*/  BSYNC B0 ;  /* 0x0000000000007941 */ /* 0x000fea0003800000 */
.L_x_112:
[----:B------:R-:W-:-:S03]  /*6ad0*/  UMOV UR8, 0xffffffff ;  /* 0xffffffff00087882 */ /* 0x000fc60000000000 */
[----:B------:R-:W-:Y:S05]  /*6ae0*/  BRA.DIV UR8, `(.L_x_124) ;  /* 0x0000000608d07947 */ /* 0x000fea000b800000 */
[----:B------:R-:W-:-:S13]  /*6af0*/  ELECT P0, URZ, PT ;  /* 0x00000000003f782f */ /* 0x000fda0003800000 */
.L_x_143:
[----:B------:R-:W-:Y:S04]  /*6b00*/  BSSY B0, `(.L_x_125) ;  /* 0x0000058000007945 */ /* 0x000fe80003800000 */
[----:B------:R-:W-:Y:S05]  /*6b10*/  @!P0 BRA `(.L_x_126) ;  /* 0x0000000400588947 */ /* 0x000fea0003800000 */
[----:B------:R-:W-:-:S04]  /*6b20*/  LOP3.LUT R2, R2, 0x2, RZ, 0xfc, !PT ;  /* 0x0000000202027812 */ /* 0x000fc800078efcff */
[----:B------:R-:W-:-:S13]  /*6b30*/  ISETP.NE.AND P0, PT, R2, 0x3, PT ;  /* 0x000000030200780c */ /* 0x000fda0003f05270 */
[----:B------:R-:W-:Y:S05]  /*6b40*/  @!P0 BRA `(.L_x_127) ;  /* 0x0000000000048947 */ /* 0x000fea0003800000 */
[----:B------:R-:W-:Y:S01]  /*6b50*/  BPT.TRAP 0x1 ;  /* 0x000000040000795c */ /* 0x000fe20000300000 */
.L_x_127:
[----:B------:R-:W0:Y:S01]  /*6b60*/  S2R R3, SR_CgaCtaId ;  /* 0x0000000000037919 */ /* 0x000e220000008800 */
[----:B------:R-:W-:-:S04]  /*6b70*/  MOV R0, 0x400 ;  /* 0x0000040000007802 */ /* 0x000fc80000000f00 */
[----:B0-----:R-:W-:Y:S02]  /*6b80*/  LEA R0, R3, R0, 0x18 ;  /* 0x0000000003007211 */ /* 0x001fe400078ec0ff */
[----:B------:R-:W-:-:S03]  /*6b90*/  SHF.L.U32 R3, R11, 0x1f, RZ ;  /* 0x0000001f0b037819 */ /* 0x000fc600000006ff */
[----:B------:R-:W-:-:S04]  /*6ba0*/  VIADD R0, R0, 0x48 ;  /* 0x0000004800007836 */ /* 0x000fc80000000000 */
[C---:B------:R-:W-:Y:S02]  /*6bb0*/  IMAD R6, R15.reuse, 0x8, R0 ;  /* 0x000000080f067824 */ /* 0x040fe400078e0200 */
[----:B------:R-:W-:Y:S02]  /*6bc0*/  VIADD R15, R15, 0x1 ;  /* 0x000000010f0f7836 */ /* 0x000fe40000000000 */
[----:B------:R-:W0:Y:S03]  /*6bd0*/  SYNCS.PHASECHK.TRANS64.TRYWAIT P0, [R6+URZ], R3 ;  /* 0x00000003060075a7 */ /* 0x000e26000800017f */
[----:B------:R-:W-:-:S04]  /*6be0*/  ISETP.NE.AND P1, PT, R15, 0x9, PT ;  /* 0x000000090f00780c */ /* 0x000fc80003f25270 */
[----:B------:R-:W-:Y:S02]  /*6bf0*/  SEL R2, RZ, 0x1, P1 ;  /* 0x00000001ff027807 */ /* 0x000fe40000800000 */
[----:B------:R-:W-:Y:S02]  /*6c00*/  SEL R15, R15, RZ, P1 ;  /* 0x000000ff0f0f7207 */ /* 0x000fe40000800000 */
[----:B------:R-:W-:-:S03]  /*6c10*/  LOP3.LUT R8, R11, R2, RZ, 0x3c, !PT ;  /* 0x000000020b087212 */ /* 0x000fc600078e3cff */
[----:B------:R-:W-:Y:S01]  /*6c20*/  IMAD R7, R15, 0x8, R0 ;  /* 0x000000080f077824 */ /* 0x000fe200078e0200 */
[----:B------:R-:W-:Y:S01]  /*6c30*/  SHF.L.U32 R4, R8, 0x1f, RZ ;  /* 0x0000001f08047819 */ /* 0x000fe200000006ff */
[----:B0-----:R-:W-:Y:S06]  /*6c40*/  @!P0 BRA `(.L_x_128) ;  /* 0x0000000400988947 */ /* 0x001fec0003800000 */
.L_x_144:
[----:B------:R-:W1:Y:S01]  /*6c50*/  SYNCS.PHASECHK.TRANS64.TRYWAIT P0, [R7+URZ], R4 ;  /* 0x00000004070075a7 */ /* 0x000e62000800017f */
[----:B------:R-:W-:-:S05]  /*6c60*/  VIADD R2, R15, 0x1 ;  /* 0x000000010f027836 */ /* 0x000fca0000000000 */
[----:B------:R-:W-:-:S04]  /*6c70*/  ISETP.NE.AND P1, PT, R2, 0x9, PT ;  /* 0x000000090200780c */ /* 0x000fc80003f25270 */
[----:B0-----:R-:W-:Y:S02]  /*6c80*/  SEL R3, RZ, 0x1, P1 ;  /* 0x00000001ff037807 */ /* 0x001fe40000800000 */
[----:B------:R-:W-:Y:S02]  /*6c90*/  SEL R9, R2, RZ, P1 ;  /* 0x000000ff02097207 */ /* 0x000fe40000800000 */
[----:B------:R-:W-:-:S03]  /*6ca0*/  LOP3.LUT R8, R8, R3, RZ, 0x3c, !PT ;  /* 0x0000000308087212 */ /* 0x000fc600078e3cff */
[----:B------:R-:W-:Y:S01]  /*6cb0*/  IMAD R6, R9, 0x8, R0 ;  /* 0x0000000809067824 */ /* 0x000fe200078e0200 */
[----:B------:R-:W-:Y:S01]  /*6cc0*/  SHF.L.U32 R5, R8, 0x1f, RZ ;  /* 0x0000001f08057819 */ /* 0x000fe200000006ff */
[----:B-1----:R-:W-:Y:S06]  /*6cd0*/  @!P0 BRA `(.L_x_129) ;  /* 0x0000000400888947 */ /* 0x002fec0003800000 */
.L_x_145:
[----:B------:R-:W1:Y:S01]  /*6ce0*/  SYNCS.PHASECHK.TRANS64.TRYWAIT P0, [R6+URZ], R5 ;  /* 0x00000005060075a7 */ /* 0x000e62000800017f */
[----:B------:R-:W-:-:S05]  /*6cf0*/  VIADD R2, R9, 0x1 ;  /* 0x0000000109027836 */ /* 0x000fca0000000000 */
[----:B------:R-:W-:-:S04]  /*6d00*/  ISETP.NE.AND P1, PT, R2, 0x9, PT ;  /* 0x000000090200780c */ /* 0x000fc80003f25270 */
[----:B------:R-:W-:Y:S02]  /*6d10*/  SEL R3, RZ, 0x1, P1 ;  /* 0x00000001ff037807 */ /* 0x000fe40000800000 */
[----:B0-----:R-:W-:Y:S02]  /*6d20*/  SEL R7, R2, RZ, P1 ;  /* 0x000000ff02077207 */ /* 0x001fe40000800000 */
[----:B------:R-:W-:-:S03]  /*6d30*/  LOP3.LUT R8, R8, R3, RZ, 0x3c, !PT ;  /* 0x0000000308087212 */ /* 0x000fc600078e3cff */
[----:B------:R-:W-:Y:S01]  /*6d40*/  IMAD R9, R7, 0x8, R0 ;  /* 0x0000000807097824 */ /* 0x000fe200078e0200 */
[----:B------:R-:W-:Y:S01]  /*6d50*/  SHF.L.U32 R4, R8, 0x1f, RZ ;  /* 0x0000001f08047819 */ /* 0x000fe200000006ff */
[----:B-1----:R-:W-:Y:S06]  /*6d60*/  @!P0 BRA `(.L_x_130) ;  /* 0x0000000400788947 */ /* 0x002fec0003800000 */
.L_x_146:
[----:B------:R-:W1:Y:S01]  /*6d70*/  SYNCS.PHASECHK.TRANS64.TRYWAIT P0, [R9+URZ], R4 ;  /* 0x00000004090075a7 */ /* 0x000e62000800017f */
[----:B------:R-:W-:-:S05]  /*6d80*/  VIADD R2, R7, 0x1 ;  /* 0x0000000107027836 */ /* 0x000fca0000000000 */
[----:B------:R-:W-:-:S04]  /*6d90*/  ISETP.NE.AND P1, PT, R2, 0x9, PT ;  /* 0x000000090200780c */ /* 0x000fc80003f25270 */
[----:B------:R-:W-:Y:S02]  /*6da0*/  SEL R3, RZ, 0x1, P1 ;  /* 0x00000001ff037807 */ /* 0x000fe40000800000 */
[----:B------:R-:W-:Y:S02]  /*6db0*/  SEL R7, R2, RZ, P1 ;  /* 0x000000ff02077207 */ /* 0x000fe40000800000 */
[----:B------:R-:W-:-:S03]  /*6dc0*/  LOP3.LUT R8, R8, R3, RZ, 0x3c, !PT ;  /* 0x0000000308087212 */ /* 0x000fc600078e3cff */
[----:B0-----:R-:W-:Y:S01]  /*6dd0*/  IMAD R6, R7, 0x8, R0 ;  /* 0x0000000807067824 */ /* 0x001fe200078e0200 */
[----:B------:R-:W-:Y:S01]  /*6de0*/  SHF.L.U32 R5, R8, 0x1f, RZ ;  /* 0x0000001f08057819 */ /* 0x000fe200000006ff */
[----:B-1----:R-:W-:Y:S06]  /*6df0*/  @!P0 BRA `(.L_x_131) ;  /* 0x0000000400688947 */ /* 0x002fec0003800000 */
.L_x_147:
        /* <DEDUP_REMOVED lines=9> */
.L_x_148:
[----:B------:R-:W1:Y:S01]  /*6e90*/  SYNCS.PHASECHK.TRANS64.TRYWAIT P0, [R9+URZ], R4 ;  /* 0x00000004090075a7 */ /* 0x000e62000800017f */
[----:B------:R-:W-:-:S05]  /*6ea0*/  VIADD R2, R7, 0x1 ;  /* 0x0000000107027836 */ /* 0x000fca0000000000 */
[----:B------:R-:W-:-:S04]  /*6eb0*/  ISETP.NE.AND P1, PT, R2, 0x9, PT ;  /* 0x000000090200780c */ /* 0x000fc80003f25270 */
[----:B------:R-:W-:Y:S02]  /*6ec0*/  SEL R3, RZ, 0x1, P1 ;  /* 0x00000001ff037807 */ /* 0x000fe40000800000 */
[----:B------:R-:W-:Y:S02]  /*6ed0*/  SEL R7, R2, RZ, P1 ;  /* 0x000000ff02077207 */ /* 0x000fe40000800000 */
[----:B------:R-:W-:-:S03]  /*6ee0*/  LOP3.LUT R8, R8, R3, RZ, 0x3c, !PT ;  /* 0x0000000308087212 */ /* 0x000fc600078e3cff */
[----:B------:R-:W-:Y:S01]  /*6ef0*/  IMAD R10, R7, 0x8, R0 ;  /* 0x00000008070a7824 */ /* 0x000fe200078e0200 */
[----:B0-----:R-:W-:Y:S01]  /*6f00*/  SHF.L.U32 R5, R8, 0x1f, RZ ;  /* 0x0000001f08057819 */ /* 0x001fe200000006ff */
[----:B-1----:R-:W-:Y:S06]  /*6f10*/  @!P0 BRA `(.L_x_133) ;  /* 0x0000000400488947 */ /* 0x002fec0003800000 */
.L_x_149:
[----:B------:R-:W1:Y:S01]  /*6f20*/  SYNCS.PHASECHK.TRANS64.TRYWAIT P0, [R10+URZ], R5 ;  /* 0x000000050a0075a7 */ /* 0x000e62000800017f */
[----:B------:R-:W-:-:S05]  /*6f30*/  VIADD R2, R7, 0x1 ;  /* 0x0000000107027836 */ /* 0x000fca0000000000 */
[----:B------:R-:W-:-:S04]  /*6f40*/  ISETP.NE.AND P1, PT, R2, 0x9, PT ;  /* 0x000000090200780c */ /* 0x000fc80003f25270 */
[----:B------:R-:W-:Y:S02]  /*6f50*/  SEL R3, RZ, 0x1, P1 ;  /* 0x00000001ff037807 */ /* 0x000fe40000800000 */
[----:B------:R-:W-:Y:S02]  /*6f60*/  SEL R7, R2, RZ, P1 ;  /* 0x000000ff02077207 */ /* 0x000fe40000800000 */
[----:B0-----:R-:W-:-:S03]  /*6f70*/  LOP3.LUT R9, R8, R3, RZ, 0x3c, !PT ;  /* 0x0000000308097212 */ /* 0x001fc600078e3cff */
[----:B------:R-:W-:Y:S01]  /*6f80*/  IMAD R11, R7, 0x8, R0 ;  /* 0x00000008070b7824 */ /* 0x000fe200078e0200 */
[----:B------:R-:W-:Y:S01]  /*6f90*/  SHF.L.U32 R6, R9, 0x1f, RZ ;  /* 0x0000001f09067819 */ /* 0x000fe200000006ff */
[----:B-1----:R-:W-:Y:S06]  /*6fa0*/  @!P0 BRA `(.L_x_134) ;  /* 0x0000000400388947 */ /* 0x002fec0003800000 */
.L_x_150:
[----:B------:R-:W1:Y:S01]  /*6fb0*/  SYNCS.PHASECHK.TRANS64.TRYWAIT P0, [R11+URZ], R6 ;  /* 0x000000060b0075a7 */ /* 0x000e62000800017f */
[----:B------:R-:W-:-:S05]  /*6fc0*/  VIADD R2, R7, 0x1 ;  /* 0x0000000107027836 */ /* 0x000fca0000000000 */
[----:B------:R-:W-:-:S04]  /*6fd0*/  ISETP.NE.AND P1, PT, R2, 0x9, PT ;  /* 0x000000090200780c */ /* 0x000fc80003f25270 */
[----:B------:R-:W-:Y:S02]  /*6fe0*/  SEL R4, RZ, 0x1, P1 ;  /* 0x00000001ff047807 */ /* 0x000fe40000800000 */
[----:B------:R-:W-:Y:S02]  /*6ff0*/  SEL R3, R2, RZ, P1 ;  /* 0x000000ff02037207 */ /* 0x000fe40000800000 */
[----:B------:R-:W-:Y:S01]  /*7000*/  LOP3.LUT R4, R9, R4, RZ, 0x3c, !PT ;  /* 0x0000000409047212 */ /* 0x000fe200078e3cff */
[----:B-1----:R-:W-:Y:S06]  /*7010*/  @!P0 BRA `(.L_x_135) ;  /* 0x0000000400308947 */ /* 0x002fec0003800000 */
.L_x_151:
[----:B------:R-:W-:Y:S01]  /*7020*/  IMAD R3, R3, 0x8, R0 ;  /* 0x0000000803037824 */ /* 0x000fe200078e0200 */
[----:B------:R-:W-:-:S07]  /*7030*/  SHF.L.U32 R0, R4, 0x1f, RZ ;  /* 0x0000001f04007819 */ /* 0x000fce00000006ff */
.L_x_136:
[----:B--2---:R2:W3:Y:S02]  /*7040*/  SYNCS.PHASECHK.TRANS64.TRYWAIT P0, [R3+URZ], R0 ;  /* 0x00000000030075a7 */ /* 0x0044e4000800017f */
[----:B---3--:R-:W-:Y:S05]  /*7050*/  @!P0 NANOSLEEP.SYNCS 0x989680 ;  /* 0x009896800000895d */ /* 0x008fea0003900000 */
[----:B------:R-:W3:Y:S02]  /*7060*/  @!P0 SYNCS.PHASECHK.TRANS64 P0, [R3+URZ], R0 ;  /* 0x00000000030085a7 */ /* 0x000ee4000800007f */
[----:B---3--:R-:W-:Y:S05]  /*7070*/  @!P0 BRA `(.L_x_136) ;  /* 0xfffffffc00f08947 */ /* 0x008fea000383ffff */
.L_x_126:
[----:B------:R-:W-:Y:S05]  /*7080*/  BSYNC B0 ;  /* 0x0000000000007941 */ /* 0x000fea0003800000 */
.L_x_125:
[----:B------:R-:W-:Y:S05]  /*7090*/  EXIT ;  /* 0x000000000000794d */ /* 0x000fea0003800000 */
.L_x_22:
[----:B-1----:R-:W-:-:S04]  /*70a0*/  IMAD.U32 R9, RZ, RZ, UR6 ;  /* 0x00000006ff097e24 */ /* 0x002fc8000f8e00ff */
[----:B------:R1:W3:Y:S03]  /*70b0*/  SYNCS.PHASECHK.TRANS64.TRYWAIT P0, [R9+URZ], R8 ;  /* 0x00000008090075a7 */ /* 0x0002e6000800017f */
[----:B---3--:R-:W-:Y:S05]  /*70c0*/  @!P0 NANOSLEEP.SYNCS 0x989680 ;  /* 0x009896800000895d */ /* 0x008fea0003900000 */
[----:B------:R-:W3:Y:S02]  /*70d0*/  @!P0 SYNCS.PHASECHK.TRANS64 P0, [R9+URZ], R8 ;  /* 0x00000008090085a7 */ /* 0x000ee4000800007f */
[----:B---3--:R-:W-:Y:S05]  /*70e0*/  @!P0 BRA `(.L_x_22) ;  /* 0xfffffffc00ec8947 */ /* 0x008fea000383ffff */
[----:B------:R-:W-:Y:S05]  /*70f0*/  BRA `(.L_x_21) ;  /* 0xffffffa400747947 */ /* 0x000fea000383ffff */
.L_x_28:
[----:B-1----:R-:W-:-:S04]  /*7100*/  IMAD.U32 R11, RZ, RZ, UR12 ;  /* 0x0000000cff0b7e24 */ /* 0x002fc8000f8e00ff */
[----:B------:R1:W3:Y:S03]  /*7110*/  SYNCS.PHASECHK.TRANS64.TRYWAIT P0, [R11+URZ], R10 ;  /* 0x0000000a0b0075a7 */ /* 0x0002e6000800017f */
[----:B---3--:R-:W-:Y:S05]  /*7120*/  @!P0 NANOSLEEP.SYNCS 0x989680 ;  /* 0x009896800000895d */ /* 0x008fea0003900000 */
[----:B------:R-:W3:Y:S02]  /*7130*/  @!P0 SYNCS.PHASECHK.TRANS64 P0, [R11+URZ], R10 ;  /* 0x0000000a0b0085a7 */ /* 0x000ee4000800007f */
[----:B---3--:R-:W-:Y:S05]  /*7140*/  @!P0 BRA `(.L_x_28) ;  /* 0xfffffffc00ec8947 */ /* 0x008fea000383ffff */
[----:B------:R-:W-:Y:S05]  /*7150*/  BRA `(.L_x_27) ;  /* 0xffffffac002c7947 */ /* 0x000fea000383ffff */
.L_x_113:
[----:B------:R-:W-:Y:S01]  /*7160*/  BSSY B1, `(.L_x_137) ;  /* 0x0000006000017945 */ /* 0x000fe20003800000 */
[----:B------:R-:W-:-:S07]  /*7170*/  IMAD.MOV.U32 R7, RZ, RZ, -0x1 ;  /* 0xffffffffff077424 */ /* 0x000fce00078e00ff */
[----:B------:R-:W-:Y:S05]  /*7180*/  WARPSYNC.COLLECTIVE R7, `(.L_x_138) ;  /* 0x00000000070c7348 */ /* 0x000fea0003c00000 */
[----:B------:R-:W-:Y:S02]  /*7190*/  ELECT P0, UR62, PT ;  /* 0x00000000003e782f */ /* 0x000fe40003800000 */
[----:B------:R-:W-:Y:S01]  /*71a0*/  MOV R7, UR62 ;  /* 0x0000003e00077c02 */ /* 0x000fe20008000f00 */
[----:B------:R-:W-:Y:S10]  /*71b0*/  ENDCOLLECTIVE ;  /* 0x000000000000791b */ /* 0x000ff40003800000 */
.L_x_138:
[----:B------:R-:W-:Y:S05]  /*71c0*/  BSYNC B1 ;  /* 0x0000000000017941 */ /* 0x000fea0003800000 */
.L_x_137:
[----:B------:R-:W-:Y:S05]  /*71d0*/  BRA `(.L_x_139) ;  /* 0xffffffec00847947 */ /* 0x000fea000383ffff */
.L_x_116:
[----:B-1----:R1:W2:Y:S02]  /*71e0*/  SYNCS.PHASECHK.TRANS64.TRYWAIT P0, [R20+URZ+0x48], R9 ;  /* 0x00004809140075a7 */ /* 0x0022a4000800017f */
[----:B--2---:R-:W-:Y:S05]  /*71f0*/  @!P0 NANOSLEEP.SYNCS 0x989680 ;  /* 0x009896800000895d */ /* 0x004fea0003900000 */
[----:B------:R-:W2:Y:S02]  /*7200*/  @!P0 SYNCS.PHASECHK.TRANS64 P0, [R20+URZ+0x48], R9 ;  /* 0x00004809140085a7 */ /* 0x000ea4000800007f */
[----:B--2---:R-:W-:Y:S05]  /*7210*/  @!P0 BRA `(.L_x_116) ;  /* 0xfffffffc00f08947 */ /* 0x004fea000383ffff */
[----:B------:R-:W-:Y:S05]  /*7220*/  BRA `(.L_x_140) ;  /* 0xffffffec00c07947 */ /* 0x000fea000383ffff */
.L_x_124:
[----:B------:R-:W-:Y:S01]  /*7230*/  BSSY B0, `(.L_x_141) ;  /* 0x0000006000007945 */ /* 0x000fe20003800000 */
[----:B------:R-:W-:-:S07]  /*7240*/  IMAD.MOV.U32 R7, RZ, RZ, -0x1 ;  /* 0xffffffffff077424 */ /* 0x000fce00078e00ff */
[----:B------:R-:W-:Y:S05]  /*7250*/  WARPSYNC.COLLECTIVE R7, `(.L_x_142) ;  /* 0x00000000070c7348 */ /* 0x000fea0003c00000 */
[----:B------:R-:W-:Y:S02]  /*7260*/  ELECT P0, UR62, PT ;  /* 0x00000000003e782f */ /* 0x000fe40003800000 */
[----:B------:R-:W-:Y:S01]  /*7270*/  MOV R7, UR62 ;  /* 0x0000003e00077c02 */ /* 0x000fe20008000f00 */
[----:B------:R-:W-:Y:S10]  /*7280*/  ENDCOLLECTIVE ;  /* 0x000000000000791b */ /* 0x000ff40003800000 */
.L_x_142:
[----:B------:R-:W-:Y:S05]  /*7290*/  BSYNC B0 ;  /* 0x0000000000007941 */ /* 0x000fea0003800000 */
.L_x_141:
[----:B------:R-:W-:Y:S05]  /*72a0*/  BRA `(.L_x_143) ;  /* 0xfffffff800147947 */ /* 0x000fea000383ffff */
.L_x_128:
[----:B0-----:R0:W1:Y:S02]  /*72b0*/  SYNCS.PHASECHK.TRANS64.TRYWAIT P0, [R6+URZ], R3 ;  /* 0x00000003060075a7 */ /* 0x001064000800017f */
[----:B-1----:R-:W-:Y:S05]  /*72c0*/  @!P0 NANOSLEEP.SYNCS 0x989680 ;  /* 0x009896800000895d */ /* 0x002fea0003900000 */
[----:B------:R-:W1:Y:S02]  /*72d0*/  @!P0 SYNCS.PHASECHK.TRANS64 P0, [R6+URZ], R3 ;  /* 0x00000003060085a7 */ /* 0x000e64000800007f */
[----:B-1----:R-:W-:Y:S05]  /*72e0*/  @!P0 BRA `(.L_x_128) ;  /* 0xfffffffc00f08947 */ /* 0x002fea000383ffff */
[----:B------:R-:W-:Y:S05]  /*72f0*/  BRA `(.L_x_144) ;  /* 0xfffffff800547947 */ /* 0x000fea000383ffff */
.L_x_129:
[----:B0-----:R0:W1:Y:S02]  /*7300*/  SYNCS.PHASECHK.TRANS64.TRYWAIT P0, [R7+URZ], R4 ;  /* 0x00000004070075a7 */ /* 0x001064000800017f */
[----:B-1----:R-:W-:Y:S05]  /*7310*/  @!P0 NANOSLEEP.SYNCS 0x989680 ;  /* 0x009896800000895d */ /* 0x002fea0003900000 */
[----:B------:R-:W1:Y:S02]  /*7320*/  @!P0 SYNCS.PHASECHK.TRANS64 P0, [R7+URZ], R4 ;  /* 0x00000004070085a7 */ /* 0x000e64000800007f */
[----:B-1----:R-:W-:Y:S05]  /*7330*/  @!P0 BRA `(.L_x_129) ;  /* 0xfffffffc00f08947 */ /* 0x002fea000383ffff */
[----:B------:R-:W-:Y:S05]  /*7340*/  BRA `(.L_x_145) ;  /* 0xfffffff800647947 */ /* 0x000fea000383ffff */
.L_x_130:
[----:B0-----:R0:W1:Y:S02]  /*7350*/  SYNCS.PHASECHK.TRANS64.TRYWAIT P0, [R6+URZ], R5 ;  /* 0x00000005060075a7 */ /* 0x001064000800017f */
[----:B-1----:R-:W-:Y:S05]  /*7360*/  @!P0 NANOSLEEP.SYNCS 0x989680 ;  /* 0x009896800000895d */ /* 0x002fea0003900000 */
[----:B------:R-:W1:Y:S02]  /*7370*/  @!P0 SYNCS.PHASECHK.TRANS64 P0, [R6+URZ], R5 ;  /* 0x00000005060085a7 */ /* 0x000e64000800007f */
[----:B-1----:R-:W-:Y:S05]  /*7380*/  @!P0 BRA `(.L_x_130) ;  /* 0xfffffffc00f08947 */ /* 0x002fea000383ffff */
[----:B------:R-:W-:Y:S05]  /*7390*/  BRA `(.L_x_146) ;  /* 0xfffffff800747947 */ /* 0x000fea000383ffff */
.L_x_131:
[----:B0-----:R0:W1:Y:S02]  /*73a0*/  SYNCS.PHASECHK.TRANS64.TRYWAIT P0, [R9+URZ], R4 ;  /* 0x00000004090075a7 */ /* 0x001064000800017f */
[----:B-1----:R-:W-:Y:S05]  /*73b0*/  @!P0 NANOSLEEP.SYNCS 0x989680 ;  /* 0x009896800000895d */ /* 0x002fea0003900000 */
[----:B------:R-:W1:Y:S02]  /*73c0*/  @!P0 SYNCS.PHASECHK.TRANS64 P0, [R9+URZ], R4 ;  /* 0x00000004090085a7 */ /* 0x000e64000800007f */
[----:B-1----:R-:W-:Y:S05]  /*73d0*/  @!P0 BRA `(.L_x_131) ;  /* 0xfffffffc00f08947 */ /* 0x002fea000383ffff */
[----:B------:R-:W-:Y:S05]  /*73e0*/  BRA `(.L_x_147) ;  /* 0xfffffff800847947 */ /* 0x000fea000383ffff */
.L_x_132:
[----:B0-----:R0:W1:Y:S02]  /*73f0*/  SYNCS.PHASECHK.TRANS64.TRYWAIT P0, [R6+URZ], R5 ;  /* 0x00000005060075a7 */ /* 0x001064000800017f */
[----:B-1----:R-:W-:Y:S05]  /*7400*/  @!P0 NANOSLEEP.SYNCS 0x989680 ;  /* 0x009896800000895d */ /* 0x002fea0003900000 */
[----:B------:R-:W1:Y:S02]  /*7410*/  @!P0 SYNCS.PHASECHK.TRANS64 P0, [R6+URZ], R5 ;  /* 0x00000005060085a7 */ /* 0x000e64000800007f */
[----:B-1----:R-:W-:Y:S05]  /*7420*/  @!P0 BRA `(.L_x_132) ;  /* 0xfffffffc00f08947 */ /* 0x002fea000383ffff */
[----:B------:R-:W-:Y:S05]  /*7430*/  BRA `(.L_x_148) ;  /* 0xfffffff800947947 */ /* 0x000fea000383ffff */
.L_x_133:
[----:B0-----:R0:W1:Y:S02]  /*7440*/  SYNCS.PHASECHK.TRANS64.TRYWAIT P0, [R9+URZ], R4 ;  /* 0x00000004090075a7 */ /* 0x001064000800017f */
[----:B-1----:R-:W-:Y:S05]  /*7450*/  @!P0 NANOSLEEP.SYNCS 0x989680 ;  /* 0x009896800000895d */ /* 0x002fea0003900000 */
[----:B------:R-:W1:Y:S02]  /*7460*/  @!P0 SYNCS.PHASECHK.TRANS64 P0, [R9+URZ], R4 ;  /* 0x00000004090085a7 */ /* 0x000e64000800007f */
[----:B-1----:R-:W-:Y:S05]  /*7470*/  @!P0 BRA `(.L_x_133) ;  /* 0xfffffffc00f08947 */ /* 0x002fea000383ffff */
[----:B------:R-:W-:Y:S05]  /*7480*/  BRA `(.L_x_149) ;  /* 0xfffffff800a47947 */ /* 0x000fea000383ffff */
.L_x_134:
[----:B0-----:R0:W1:Y:S02]  /*7490*/  SYNCS.PHASECHK.TRANS64.TRYWAIT P0, [R10+URZ], R5 ;  /* 0x000000050a0075a7 */ /* 0x001064000800017f */
[----:B-1----:R-:W-:Y:S05]  /*74a0*/  @!P0 NANOSLEEP.SYNCS 0x989680 ;  /* 0x009896800000895d */ /* 0x002fea0003900000 */
[----:B------:R-:W1:Y:S02]  /*74b0*/  @!P0 SYNCS.PHASECHK.TRANS64 P0, [R10+URZ], R5 ;  /* 0x000000050a0085a7 */ /* 0x000e64000800007f */
[----:B-1----:R-:W-:Y:S05]  /*74c0*/  @!P0 BRA `(.L_x_134) ;  /* 0xfffffffc00f08947 */ /* 0x002fea000383ffff */
[----:B------:R-:W-:Y:S05]  /*74d0*/  BRA `(.L_x_150) ;  /* 0xfffffff800b47947 */ /* 0x000fea000383ffff */
.L_x_135:
[----:B-1----:R1:W2:Y:S02]  /*74e0*/  SYNCS.PHASECHK.TRANS64.TRYWAIT P0, [R11+URZ], R6 ;  /* 0x000000060b0075a7 */ /* 0x0022a4000800017f */
[----:B--2---:R-:W-:Y:S05]  /*74f0*/  @!P0 NANOSLEEP.SYNCS 0x989680 ;  /* 0x009896800000895d */ /* 0x004fea0003900000 */
[----:B------:R-:W2:Y:S02]  /*7500*/  @!P0 SYNCS.PHASECHK.TRANS64 P0, [R11+URZ], R6 ;  /* 0x000000060b0085a7 */ /* 0x000ea4000800007f */
[----:B--2---:R-:W-:Y:S05]  /*7510*/  @!P0 BRA `(.L_x_135) ;  /* 0xfffffffc00f08947 */ /* 0x004fea000383ffff */
[----:B------:R-:W-:Y:S05]  /*7520*/  BRA `(.L_x_151) ;  /* 0xfffffff800bc7947 */ /* 0x000fea000383ffff */
.L_x_152:
[----:B------:R-:W-:-:S00]  /*7530*/  BRA `(.L_x_152) ;  /* 0xfffffffc00fc7947 */ /* 0x000fc0000383ffff */
[----:B------:R-:W-:-:S00]  /*7540*/  NOP ;  /* 0x0000000000007918 */ /* 0x000fc00000000000 */
        /* <DEDUP_REMOVED lines=11> */
.L_x_153:


//--------------------- .nv.shared._ZN7cutlass13device_kernelINS_4gemm6kernel13GemmUniversalIN4cute5tupleIJiiiiEEENS1_10collective13CollectiveMmaINS1_37MainloopSm90TmaGmmaWarpSpecializedFP8ILi9ENS5_IJNS4_1CILi2EEESB_NSA_ILi1EEEEEENS1_35KernelTmaWarpSpecializedCooperativeEEENS5_IJNSA_ILi128EEENSA_ILi64EEESG_EEENS_12float_e4m3_tENS5_IJlSC_lEEESJ_SK_NS4_8TiledMMAINS4_8MMA_AtomIJNS4_4SM904GMMA30MMA_64x64x32_F32E4M3E4M3_SS_TNILNSO_7ScaleInE1ELSQ_1EEEEEENS4_6LayoutINS5_IJSB_SC_SC_EEENS5_IJSC_NSA_ILi0EEESV_EEEEENS5_IJNS4_10UnderscoreESY_SY_EEEEENS4_23SM90_TMA_LOAD_MULTICASTENS4_14ComposedLayoutINS4_7SwizzleILi3ELi4ELi3EEENS4_18smem_ptr_flag_bitsILi8EEENST_INS5_IJNSA_ILi8EEESG_EEENS5_IJSG_SC_EEEEEEEvNS4_8identityES11_S1B_vS1C_EENS_8epilogue10collective6detail29Sm90TmaWarpSpecializedAdapterINS1F_15DefaultEpilogueISJ_SK_SK_NS1E_6thread17LinearCombinationISJ_Li1EffLNS1J_9ScaleType4KindE0ELNS_15FloatRoundStyleE2ESJ_EENS1_15EpilogueDefaultEEEEEvvEEEEvNT_6ParamsE --------------------------
	.section	.nv.shared._ZN7cutlass13device_kernelINS_4gemm6kernel13GemmUniversalIN4cute5tupleIJiiiiEEENS1_10collective13CollectiveMmaINS1_37MainloopSm90TmaGmmaWarpSpecializedFP8ILi9ENS5_IJNS4_1CILi2EEESB_NSA_ILi1EEEEEENS1_35KernelTmaWarpSpecializedCooperativeEEENS5_IJNSA_ILi128EEENSA_ILi64EEESG_EEENS_12float_e4m3_tENS5_IJlSC_lEEESJ_SK_NS4_8TiledMMAINS4_8MMA_AtomIJNS4_4SM904GMMA30MMA_64x64x32_F32E4M3E4M3_SS_TNILNSO_7ScaleInE1ELSQ_1EEEEEENS4_6LayoutINS5_IJSB_SC_SC_EEENS5_IJSC_NSA_ILi0EEESV_EEEEENS5_IJNS4_10UnderscoreESY_SY_EEEEENS4_23SM90_TMA_LOAD_MULTICASTENS4_14ComposedLayoutINS4_7SwizzleILi3ELi4ELi3EEENS4_18smem_ptr_flag_bitsILi8EEENST_INS5_IJNSA_ILi8EEESG_EEENS5_IJSG_SC_EEEEEEEvNS4_8identityES11_S1B_vS1C_EENS_8epilogue10collective6detail29Sm90TmaWarpSpecializedAdapterINS1F_15DefaultEpilogueISJ_SK_SK_NS1E_6thread17LinearCombinationISJ_Li1EffLNS1J_9ScaleType4KindE0ELNS_15FloatRoundStyleE2ESJ_EENS1_15EpilogueDefaultEEEEEvvEEEEvNT_6ParamsE,"aw",@nobits
	.sectionflags	@""
	.align	16
	.zero		1024


//--------------------- .nv.shared.reserved.0     --------------------------
	.section	.nv.shared.reserved.0,"aw",@nobits
	.weak		__nv_reservedSMEM_offset_0_alias
	.size		__nv_reservedSMEM_offset_0_alias, 0, 0
	.other		__nv_reservedSMEM_offset_0_alias,@"STO_CUDA_RESERVED_SHARED STV_DEFAULT"
__nv_reservedSMEM_offset_0_alias:
	.zero		0


//--------------------- .nv.global                --------------------------
	.section	.nv.global,"aw",@nobits
.nv.global:
	.type		_ZN40_INTERNAL_80232572_4_k_cu_d7cae220_288944cute1_E,@object
	.size		_ZN40_INTERNAL_80232572_4_k_cu_d7cae220_288944cute1_E,(_ZN40_INTERNAL_80232572_4_k_cu_d7cae220_288944cuda3std3__45__cpo6cbeginE - _ZN40_INTERNAL_80232572_4_k_cu_d7cae220_288944cute1_E)
_ZN40_INTERNAL_80232572_4_k_cu_d7cae220_288944cute1_E:
	.zero		1
	.type		_ZN40_INTERNAL_80232572_4_k_cu_d7cae220_288944cuda3std3__45__cpo6cbeginE,@object
	.size		_ZN40_INTERNAL_80232572_4_k_cu_d7cae220_288944cuda3std3__45__cpo6cbeginE,(_ZN40_INTERNAL_80232572_4_k_cu_d7cae220_288944cuda3std3__48in_placeE - _ZN40_INTERNAL_80232572_4_k_cu_d7cae220_288944cuda3std3__45__cpo6cbeginE)
_ZN40_INTERNAL_80232572_4_k_cu_d7cae220_288944cuda3std3__45__cpo6cbeginE:
	.zero		1
	.type		_ZN40_INTERNAL_80232572_4_k_cu_d7cae220_288944cuda3std3__48in_placeE,@object
	.size		_ZN40_INTERNAL_80232572_4_k_cu_d7cae220_288944cuda3std3__48in_placeE,(_ZN40_INTERNAL_80232572_4_k_cu_d7cae220_288944cuda3std6ranges3__45__cpo9iter_moveE - _ZN40_INTERNAL_80232572_4_k_cu_d7cae220_288944cuda3std3__48in_placeE)
_ZN40_INTERNAL_80232572_4_k_cu_d7cae220_288944cuda3std3__48in_placeE:
	.zero		1
	.type		_ZN40_INTERNAL_80232572_4_k_cu_d7cae220_288944cuda3std6ranges3__45__cpo9iter_moveE,@object
	.size		_ZN40_INTERNAL_80232572_4_k_cu_d7cae220_288944cuda3std6ranges3__45__cpo9iter_moveE,(_ZN40_INTERNAL_80232572_4_k_cu_d7cae220_288944cuda3std3__45__cpo5beginE - _ZN40_INTERNAL_80232572_4_k_cu_d7cae220_288944cuda3std6ranges3__45__cpo9iter_moveE)
_ZN40_INTERNAL_80232572_4_k_cu_d7cae220_288944cuda3std6ranges3__45__cpo9iter_moveE:
	.zero		1
	.type		_ZN40_INTERNAL_80232572_4_k_cu_d7cae220_288944cuda3std3__45__cpo5beginE,@object
	.size		_ZN40_INTERNAL_80232572_4_k_cu_d7cae220_288944cuda3std3__45__cpo5beginE,(_ZN40_INTERNAL_80232572_4_k_cu_d7cae220_288944cuda3std3__442_GLOBAL__N__80232572_4_k_cu_d7cae220_288946ignoreE - _ZN40_INTERNAL_80232572_4_k_cu_d7cae220_288944cuda3std3__45__cpo5beginE)
_ZN40_INTERNAL_80232572_4_k_cu_d7cae220_288944cuda3std3__45__cpo5beginE:
	.zero		1
	.type		_ZN40_INTERNAL_80232572_4_k_cu_d7cae220_288944cuda3std3__442_GLOBAL__N__80232572_4_k_cu_d7cae220_288946ignoreE,@object
	.size		_ZN40_INTERNAL_80232572_4_k_cu_d7cae220_288944cuda3std3__442_GLOBAL__N__80232572_4_k_cu_d7cae220_288946ignoreE,(_ZN40_INTERNAL_80232572_4_k_cu_d7cae220_288944cute7productE - _ZN40_INTERNAL_80232572_4_k_cu_d7cae220_288944cuda3std3__442_GLOBAL__N__80232572_4_k_cu_d7cae220_288946ignoreE)
_ZN40_INTERNAL_80232572_4_k_cu_d7cae220_288944cuda3std3__442_GLOBAL__N__80232572_4_k_cu_d7cae220_288946ignoreE:
	.zero		1
	.type		_ZN40_INTERNAL_80232572_4_k_cu_d7cae220_288944cute7productE,@object
	.size		_ZN40_INTERNAL_80232572_4_k_cu_d7cae220_288944cute7productE,(_ZN40_INTERNAL_80232572_4_k_cu_d7cae220_288944cuda3std3__45__cpo3endE - _ZN40_INTERNAL_80232572_4_k_cu_d7cae220_288944cute7productE)
_ZN40_INTERNAL_80232572_4_k_cu_d7cae220_288944cute7productE:
	.zero		1
	.type		_ZN40_INTERNAL_80232572_4_k_cu_d7cae220_288944cuda3std3__45__cpo3endE,@object
	.size		_ZN40_INTERNAL_80232572_4_k_cu_d7cae220_288944cuda3std3__45__cpo3endE,(_ZN40_INTERNAL_80232572_4_k_cu_d7cae220_288944cuda3std3__419piecewise_constructE - _ZN40_INTERNAL_80232572_4_k_cu_d7cae220_288944cuda3std3__45__cpo3endE)
_ZN40_INTERNAL_80232572_4_k_cu_d7cae220_288944cuda3std3__45__cpo3endE:
	.zero		1
	.type		_ZN40_INTERNAL_80232572_4_k_cu_d7cae220_288944cuda3std3__419piecewise_constructE,@object
	.size		_ZN40_INTERNAL_80232572_4_k_cu_d7cae220_288944cuda3std3__419piecewise_constructE,(_ZN40_INTERNAL_80232572_4_k_cu_d7cae220_288944cuda3std3__45__cpo4cendE - _ZN40_INTERNAL_80232572_4_k_cu_d7cae220_288944cuda3std3__419piecewise_constructE)
_ZN40_INTERNAL_80232572_4_k_cu_d7cae220_288944cuda3std3__419piecewise_constructE:
	.zero		1
	.type		_ZN40_INTERNAL_80232572_4_k_cu_d7cae220_288944cuda3std3__45__cpo4cendE,@object
	.size		_ZN40_INTERNAL_80232572_4_k_cu_d7cae220_288944cuda3std3__45__cpo4cendE,(_ZN40_INTERNAL_80232572_4_k_cu_d7cae220_288944cuda3std6ranges3__45__cpo4swapE - _ZN40_INTERNAL_80232572_4_k_cu_d7cae220_288944cuda3std3__45__cpo4cendE)
_ZN40_INTERNAL_80232572_4_k_cu_d7cae220_288944cuda3std3__45__cpo4cendE:
	.zero		1
	.type		_ZN40_INTERNAL_80232572_4_k_cu_d7cae220_288944cuda3std6ranges3__45__cpo4swapE,@object
	.size		_ZN40_INTERNAL_80232572_4_k_cu_d7cae220_288944cuda3std6ranges3__45__cpo4swapE,(.L_7 - _ZN40_INTERNAL_80232572_4_k_cu_d7cae220_288944cuda3std6ranges3__45__cpo4swapE)
_ZN40_INTERNAL_80232572_4_k_cu_d7cae220_288944cuda3std6ranges3__45__cpo4swapE:
	.zero		1
.L_7:


//--------------------- .nv.constant0._ZN7cutlass13device_kernelINS_4gemm6kernel13GemmUniversalIN4cute5tupleIJiiiiEEENS1_10collective13CollectiveMmaINS1_37MainloopSm90TmaGmmaWarpSpecializedFP8ILi9ENS5_IJNS4_1CILi2EEESB_NSA_ILi1EEEEEENS1_35KernelTmaWarpSpecializedCooperativeEEENS5_IJNSA_ILi128EEENSA_ILi64EEESG_EEENS_12float_e4m3_tENS5_IJlSC_lEEESJ_SK_NS4_8TiledMMAINS4_8MMA_AtomIJNS4_4SM904GMMA30MMA_64x64x32_F32E4M3E4M3_SS_TNILNSO_7ScaleInE1ELSQ_1EEEEEENS4_6LayoutINS5_IJSB_SC_SC_EEENS5_IJSC_NSA_ILi0EEESV_EEEEENS5_IJNS4_10UnderscoreESY_SY_EEEEENS4_23SM90_TMA_LOAD_MULTICASTENS4_14ComposedLayoutINS4_7SwizzleILi3ELi4ELi3EEENS4_18smem_ptr_flag_bitsILi8EEENST_INS5_IJNSA_ILi8EEESG_EEENS5_IJSG_SC_EEEEEEEvNS4_8identityES11_S1B_vS1C_EENS_8epilogue10collective6detail29Sm90TmaWarpSpecializedAdapterINS1F_15DefaultEpilogueISJ_SK_SK_NS1E_6thread17LinearCombinationISJ_Li1EffLNS1J_9ScaleType4KindE0ELNS_15FloatRoundStyleE2ESJ_EENS1_15EpilogueDefaultEEEEEvvEEEEvNT_6ParamsE --------------------------
	.section	.nv.constant0._ZN7cutlass13device_kernelINS_4gemm6kernel13GemmUniversalIN4cute5tupleIJiiiiEEENS1_10collective13CollectiveMmaINS1_37MainloopSm90TmaGmmaWarpSpecializedFP8ILi9ENS5_IJNS4_1CILi2EEESB_NSA_ILi1EEEEEENS1_35KernelTmaWarpSpecializedCooperativeEEENS5_IJNSA_ILi128EEENSA_ILi64EEESG_EEENS_12float_e4m3_tENS5_IJlSC_lEEESJ_SK_NS4_8TiledMMAINS4_8MMA_AtomIJNS4_4SM904GMMA30MMA_64x64x32_F32E4M3E4M3_SS_TNILNSO_7ScaleInE1ELSQ_1EEEEEENS4_6LayoutINS5_IJSB_SC_SC_EEENS5_IJSC_NSA_ILi0EEESV_EEEEENS5_IJNS4_10UnderscoreESY_SY_EEEEENS4_23SM90_TMA_LOAD_MULTICASTENS4_14ComposedLayoutINS4_7SwizzleILi3ELi4ELi3EEENS4_18smem_ptr_flag_bitsILi8EEENST_INS5_IJNSA_ILi8EEESG_EEENS5_IJSG_SC_EEEEEEEvNS4_8identityES11_S1B_vS1C_EENS_8epilogue10collective6detail29Sm90TmaWarpSpecializedAdapterINS1F_15DefaultEpilogueISJ_SK_SK_NS1E_6thread17LinearCombinationISJ_Li1EffLNS1J_9ScaleType4KindE0ELNS_15FloatRoundStyleE2ESJ_EENS1_15EpilogueDefaultEEEEEvvEEEEvNT_6ParamsE,"a",@progbits
	.sectionflags	@""
	.align	4
.nv.constant0._ZN7cutlass13device_kernelINS_4gemm6kernel13GemmUniversalIN4cute5tupleIJiiiiEEENS1_10collective13CollectiveMmaINS1_37MainloopSm90TmaGmmaWarpSpecializedFP8ILi9ENS5_IJNS4_1CILi2EEESB_NSA_ILi1EEEEEENS1_35KernelTmaWarpSpecializedCooperativeEEENS5_IJNSA_ILi128EEENSA_ILi64EEESG_EEENS_12float_e4m3_tENS5_IJlSC_lEEESJ_SK_NS4_8TiledMMAINS4_8MMA_AtomIJNS4_4SM904GMMA30MMA_64x64x32_F32E4M3E4M3_SS_TNILNSO_7ScaleInE1ELSQ_1EEEEEENS4_6LayoutINS5_IJSB_SC_SC_EEENS5_IJSC_NSA_ILi0EEESV_EEEEENS5_IJNS4_10UnderscoreESY_SY_EEEEENS4_23SM90_TMA_LOAD_MULTICASTENS4_14ComposedLayoutINS4_7SwizzleILi3ELi4ELi3EEENS4_18smem_ptr_flag_bitsILi8EEENST_INS5_IJNSA_ILi8EEESG_EEENS5_IJSG_SC_EEEEEEEvNS4_8identityES11_S1B_vS1C_EENS_8epilogue10collective6detail29Sm90TmaWarpSpecializedAdapterINS1F_15DefaultEpilogueISJ_SK_SK_NS1E_6thread17LinearCombinationISJ_Li1EffLNS1J_9ScaleType4KindE0ELNS_15FloatRoundStyleE2ESJ_EENS1_15EpilogueDefaultEEEEEvvEEEEvNT_6ParamsE:
	.zero		1664


//--------------------- SYMBOLS --------------------------

	.type		.nv.reservedSmem.offset0,@object
	.size		.nv.reservedSmem.offset0,0x4
